def matmul_kernel(
    a_ptr,
    b_ptr,
    c_ptr,
    M,
    N,
    K,
    stride_am,
    stride_ak,
    stride_bk,
    stride_bn,
    stride_cm,
    stride_cn,
    BLOCK_M: tl.constexpr,
    BLOCK_N: tl.constexpr,
    BLOCK_K: tl.constexpr,
    GROUP_M: tl.constexpr,
):
    pid = tl.program_id(axis=0)
    num_pid_m = tl.cdiv(M, BLOCK_M)
    num_pid_n = tl.cdiv(N, BLOCK_N)
    num_pid_in_group = GROUP_M * num_pid_n
    group_id = pid // num_pid_in_group
    first_pid_m = group_id * GROUP_M
    group_size_m = min(num_pid_m - first_pid_m, GROUP_M)
    pid_m = first_pid_m + ((pid % num_pid_in_group) % group_size_m)
    pid_n = (pid % num_pid_in_group) // group_size_m

    offs_am = (pid_m * BLOCK_M + tl.arange(0, BLOCK_M)) % M
    offs_bn = (pid_n * BLOCK_N + tl.arange(0, BLOCK_N)) % N
    offs_k = tl.arange(0, BLOCK_K)
    a_ptrs = a_ptr + offs_am[:, None] * stride_am + offs_k[None, :] * stride_ak
    b_ptrs = b_ptr + offs_k[:, None] * stride_bk + offs_bn[None, :] * stride_bn

    acc = tl.zeros((BLOCK_M, BLOCK_N), dtype=tl.float32)
    for kk in range(0, tl.cdiv(K, BLOCK_K)):
        a = tl.load(a_ptrs, mask=offs_k[None, :] < K - kk * BLOCK_K, other=0.0)
        b = tl.load(b_ptrs, mask=offs_k[:, None] < K - kk * BLOCK_K, other=0.0)
        acc = tl.dot(a, b, acc)
        a_ptrs += BLOCK_K * stride_ak
        b_ptrs += BLOCK_K * stride_bk

    c = acc.to(c_ptr.dtype.element_ty)
    offs_cm = pid_m * BLOCK_M + tl.arange(0, BLOCK_M)
    offs_cn = pid_n * BLOCK_N + tl.arange(0, BLOCK_N)
    c_ptrs = c_ptr + offs_cm[:, None] * stride_cm + offs_cn[None, :] * stride_cn
    mask = (offs_cm[:, None] < M) & (offs_cn[None, :] < N)
    tl.store(c_ptrs, c, mask=mask)

# config = {"BLOCK_K": 64, "BLOCK_M": 128, "BLOCK_N": 64, "GROUP_M": 8, "arch": "sm_100", "dtype": "bf16", "num_ctas": 4, "num_stages": 3, "num_warps": 4}
# arch = sm_100


// ===== COMPILED SASS (sm_100a) =====

	.target	sm_100a

	.elftype	@"ET_EXEC"


//--------------------- .note.nv.tkinfo           --------------------------
	.section	.note.nv.tkinfo,"",@"SHT_NOTE"
	.sectionflags	@"SHF_NOTE_NV_TKINFO"
	.tkinfo
        /*0018*/ 	.word	0x00000081
        /*0030*/ 	.string	""
        /*0030*/ 	.string	"ptxas-blackwell"
        /*0030*/ 	.string	"Cuda compilation tools, release 12.9, V12.9.86"
        /*0030*/ 	.string	"Build cuda_12.9.r12.9/compiler.36037853_0"
        /*0030*/ 	.string	"-v  -suppress-debug-info  -lineinfo  -arch sm_100a "



//--------------------- .note.nv.cuver            --------------------------
	.section	.note.nv.cuver,"",@"SHT_NOTE"
	.sectionflags	@"SHF_NOTE_NV_CUVER"
        /*0018*/ 	.short	0x0001
        /*001a*/ 	.short	0x0064
        /*001c*/ 	.short	0x0001
        /*001e*/ 	.short	0x0000
        /*0020*/ 	.short	0x0001
        /*0022*/ 	.short	0x0000


//--------------------- .nv.info                  --------------------------
	.section	.nv.info,"",@"SHT_CUDA_INFO"
	.align	4


	//----- nvinfo : EIATTR_REGCOUNT
	.align		4
        /*0000*/ 	.byte	0x04, 0x2f
        /*0002*/ 	.short	(.L_4 - .L_3)
	.align		4
.L_3:
        /*0004*/ 	.word	index@(matmul_kernel)
        /*0008*/ 	.word	0x000000a8


	//----- nvinfo : EIATTR_FRAME_SIZE
	.align		4
.L_4:
        /*000c*/ 	.byte	0x04, 0x11
        /*000e*/ 	.short	(.L_6 - .L_5)
	.align		4
.L_5:
        /*0010*/ 	.word	index@($__internal_2_$__cuda_sm10x_tcgen05_guardrail_trap_unallocated_columns_being_dealloced)
        /*0014*/ 	.word	0x00000000


	//----- nvinfo : EIATTR_FRAME_SIZE
	.align		4
.L_6:
        /*0018*/ 	.byte	0x04, 0x11
        /*001a*/ 	.short	(.L_8 - .L_7)
	.align		4
.L_7:
        /*001c*/ 	.word	index@($__internal_1_$__cuda_sm10x_tcgen05_guardrail_trap_phase_invalid_during_alloc)
        /*0020*/ 	.word	0x00000000


	//----- nvinfo : EIATTR_FRAME_SIZE
	.align		4
.L_8:
        /*0024*/ 	.byte	0x04, 0x11
        /*0026*/ 	.short	(.L_10 - .L_9)
	.align		4
.L_9:
        /*0028*/ 	.word	index@($__internal_0_$__cuda_sm10x_tcgen05_guardrail_trap_col_being_dealloced_not_returned_by_alloc)
        /*002c*/ 	.word	0x00000000


	//----- nvinfo : EIATTR_FRAME_SIZE
	.align		4
.L_10:
        /*0030*/ 	.byte	0x04, 0x11
        /*0032*/ 	.short	(.L_12 - .L_11)
	.align		4
.L_11:
        /*0034*/ 	.word	index@(matmul_kernel)
        /*0038*/ 	.word	0x00000000


	//----- nvinfo : EIATTR_MIN_STACK_SIZE
	.align		4
.L_12:
        /*003c*/ 	.byte	0x04, 0x12
        /*003e*/ 	.short	(.L_14 - .L_13)
	.align		4
.L_13:
        /*0040*/ 	.word	index@(matmul_kernel)
        /*0044*/ 	.word	0x00000000
.L_14:


//--------------------- .nv.info.matmul_kernel    --------------------------
	.section	.nv.info.matmul_kernel,"",@"SHT_CUDA_INFO"
	.sectionflags	@""
	.align	4


	//----- nvinfo : EIATTR_CUDA_API_VERSION
	.align		4
        /*0000*/ 	.byte	0x04, 0x37
        /*0002*/ 	.short	(.L_16 - .L_15)
.L_15:
        /*0004*/ 	.word	0x00000081


	//----- nvinfo : EIATTR_KPARAM_INFO
	.align		4
.L_16:
        /*0008*/ 	.byte	0x04, 0x17
        /*000a*/ 	.short	(.L_18 - .L_17)
.L_17:
        /*000c*/ 	.word	0x00000000
        /*0010*/ 	.short	0x000d
        /*0012*/ 	.short	0x0048
        /*0014*/ 	.byte	0x00, 0xf4, 0x21, 0x00


	//----- nvinfo : EIATTR_KPARAM_INFO
	.align		4
.L_18:
        /*0018*/ 	.byte	0x04, 0x17
        /*001a*/ 	.short	(.L_20 - .L_19)
.L_19:
        /*001c*/ 	.word	0x00000000
        /*0020*/ 	.short	0x000c
        /*0022*/ 	.short	0x0040
        /*0024*/ 	.byte	0x00, 0xf4, 0x21, 0x00


	//----- nvinfo : EIATTR_KPARAM_INFO
	.align		4
.L_20:
        /*0028*/ 	.byte	0x04, 0x17
        /*002a*/ 	.short	(.L_22 - .L_21)
.L_21:
        /*002c*/ 	.word	0x00000000
        /*0030*/ 	.short	0x000b
        /*0032*/ 	.short	0x0038
        /*0034*/ 	.byte	0x00, 0xf0, 0x11, 0x00


	//----- nvinfo : EIATTR_KPARAM_INFO
	.align		4
.L_22:
        /*0038*/ 	.byte	0x04, 0x17
        /*003a*/ 	.short	(.L_24 - .L_23)
.L_23:
        /*003c*/ 	.word	0x00000000
        /*0040*/ 	.short	0x000a
        /*0042*/ 	.short	0x0034
        /*0044*/ 	.byte	0x00, 0xf0, 0x11, 0x00


	//----- nvinfo : EIATTR_KPARAM_INFO
	.align		4
.L_24:
        /*0048*/ 	.byte	0x04, 0x17
        /*004a*/ 	.short	(.L_26 - .L_25)
.L_25:
        /*004c*/ 	.word	0x00000000
        /*0050*/ 	.short	0x0009
        /*0052*/ 	.short	0x0030
        /*0054*/ 	.byte	0x00, 0xf0, 0x11, 0x00


	//----- nvinfo : EIATTR_KPARAM_INFO
	.align		4
.L_26:
        /*0058*/ 	.byte	0x04, 0x17
        /*005a*/ 	.short	(.L_28 - .L_27)
.L_27:
        /*005c*/ 	.word	0x00000000
        /*0060*/ 	.short	0x0008
        /*0062*/ 	.short	0x002c
        /*0064*/ 	.byte	0x00, 0xf0, 0x11, 0x00


	//----- nvinfo : EIATTR_KPARAM_INFO
	.align		4
.L_28:
        /*0068*/ 	.byte	0x04, 0x17
        /*006a*/ 	.short	(.L_30 - .L_29)
.L_29:
        /*006c*/ 	.word	0x00000000
        /*0070*/ 	.short	0x0007
        /*0072*/ 	.short	0x0028
        /*0074*/ 	.byte	0x00, 0xf0, 0x11, 0x00


	//----- nvinfo : EIATTR_KPARAM_INFO
	.align		4
.L_30:
        /*0078*/ 	.byte	0x04, 0x17
        /*007a*/ 	.short	(.L_32 - .L_31)
.L_31:
        /*007c*/ 	.word	0x00000000
        /*0080*/ 	.short	0x0006
        /*0082*/ 	.short	0x0024
        /*0084*/ 	.byte	0x00, 0xf0, 0x11, 0x00


	//----- nvinfo : EIATTR_KPARAM_INFO
	.align		4
.L_32:
        /*0088*/ 	.byte	0x04, 0x17
        /*008a*/ 	.short	(.L_34 - .L_33)
.L_33:
        /*008c*/ 	.word	0x00000000
        /*0090*/ 	.short	0x0005
        /*0092*/ 	.short	0x0020
        /*0094*/ 	.byte	0x00, 0xf0, 0x11, 0x00


	//----- nvinfo : EIATTR_KPARAM_INFO
	.align		4
.L_34:
        /*0098*/ 	.byte	0x04, 0x17
        /*009a*/ 	.short	(.L_36 - .L_35)
.L_35:
        /*009c*/ 	.word	0x00000000
        /*00a0*/ 	.short	0x0004
        /*00a2*/ 	.short	0x001c
        /*00a4*/ 	.byte	0x00, 0xf0, 0x11, 0x00


	//----- nvinfo : EIATTR_KPARAM_INFO
	.align		4
.L_36:
        /*00a8*/ 	.byte	0x04, 0x17
        /*00aa*/ 	.short	(.L_38 - .L_37)
.L_37:
        /*00ac*/ 	.word	0x00000000
        /*00b0*/ 	.short	0x0003
        /*00b2*/ 	.short	0x0018
        /*00b4*/ 	.byte	0x00, 0xf0, 0x11, 0x00


	//----- nvinfo : EIATTR_KPARAM_INFO
	.align		4
.L_38:
        /*00b8*/ 	.byte	0x04, 0x17
        /*00ba*/ 	.short	(.L_40 - .L_39)
.L_39:
        /*00bc*/ 	.word	0x00000000
        /*00c0*/ 	.short	0x0002
        /*00c2*/ 	.short	0x0010
        /*00c4*/ 	.byte	0x00, 0xf4, 0x21, 0x00


	//----- nvinfo : EIATTR_KPARAM_INFO
	.align		4
.L_40:
        /*00c8*/ 	.byte	0x04, 0x17
        /*00ca*/ 	.short	(.L_42 - .L_41)
.L_41:
        /*00cc*/ 	.word	0x00000000
        /*00d0*/ 	.short	0x0001
        /*00d2*/ 	.short	0x0008
        /*00d4*/ 	.byte	0x00, 0xf4, 0x21, 0x00


	//----- nvinfo : EIATTR_KPARAM_INFO
	.align		4
.L_42:
        /*00d8*/ 	.byte	0x04, 0x17
        /*00da*/ 	.short	(.L_44 - .L_43)
.L_43:
        /*00dc*/ 	.word	0x00000000
        /*00e0*/ 	.short	0x0000
        /*00e2*/ 	.short	0x0000
        /*00e4*/ 	.byte	0x00, 0xf4, 0x21, 0x00


	//----- nvinfo : EIATTR_EXPLICIT_CLUSTER
	.align		4
.L_44:
        /*00e8*/ 	.byte	0x01, 0x3e
	.zero		2


	//----- nvinfo : EIATTR_CTA_PER_CLUSTER
	.align		4
        /*00ec*/ 	.byte	0x04, 0x3d
        /*00ee*/ 	.short	(.L_46 - .L_45)
.L_45:
        /*00f0*/ 	.word	0x00000004
        /*00f4*/ 	.word	0x00000001
        /*00f8*/ 	.word	0x00000001


	//----- nvinfo : EIATTR_AT_ENTRY_FRAGMENTS
	.align		4
.L_46:
        /*00fc*/ 	.byte	0x04, 0x4f
        /*00fe*/ 	.short	(.L_48 - .L_47)


	//   ....[0]....
.L_47:
        /*0100*/ 	.word	0x00000004


	//----- nvinfo : EIATTR_RESERVED_SMEM_USED
	.align		4
.L_48:
        /*0104*/ 	.byte	0x01, 0x41
	.zero		2


	//----- nvinfo : EIATTR_SPARSE_MMA_MASK
	.align		4
        /*0108*/ 	.byte	0x03, 0x50
        /*010a*/ 	.short	0x0000


	//----- nvinfo : EIATTR_TCGEN05_1CTA_USED
	.align		4
        /*010c*/ 	.byte	0x01, 0x51
	.zero		2


	//----- nvinfo : EIATTR_MAXREG_COUNT
	.align		4
        /*0110*/ 	.byte	0x03, 0x1b
        /*0112*/ 	.short	0x00ff


	//----- nvinfo : EIATTR_NUM_BARRIERS
	.align		4
        /*0114*/ 	.byte	0x02, 0x4c
        /*0116*/ 	.byte	0x01
	.zero		1


	//----- nvinfo : EIATTR_INT_WARP_WIDE_INSTR_OFFSETS
	.align		4
        /*0118*/ 	.byte	0x04, 0x31
        /*011a*/ 	.short	(.L_50 - .L_49)


	//   ....[0]....
.L_49:
        /*011c*/ 	.word	0x00001b90


	//   ....[1]....
        /*0120*/ 	.word	0x00001c40


	//   ....[2]....
        /*0124*/ 	.word	0x000031b0


	//   ....[3]....
        /*0128*/ 	.word	0x00005d40


	//   ....[4]....
        /*012c*/ 	.word	0x00005d90


	//----- nvinfo : EIATTR_COOP_GROUP_MASK_REGIDS
	.align		4
.L_50:
        /*0130*/ 	.byte	0x04, 0x29
        /*0132*/ 	.short	(.L_52 - .L_51)


	//   ....[0]....
.L_51:
        /*0134*/ 	.word	0xffffffff


	//   ....[1]....
        /*0138*/ 	.word	0xffffffff


	//   ....[2]....
        /*013c*/ 	.word	0xffffffff


	//   ....[3]....
        /*0140*/ 	.word	0xffffffff


	//----- nvinfo : EIATTR_COOP_GROUP_INSTR_OFFSETS
	.align		4
.L_52:
        /*0144*/ 	.byte	0x04, 0x28
        /*0146*/ 	.short	(.L_54 - .L_53)


	//   ....[0]....
.L_53:
        /*0148*/ 	.word	0x00000070


	//   ....[1]....
        /*014c*/ 	.word	0x00000320


	//   ....[2]....
        /*0150*/ 	.word	0x00005be0


	//   ....[3]....
        /*0154*/ 	.word	0x00005e40


	//----- nvinfo : EIATTR_VRC_CTA_INIT_COUNT
	.align		4
.L_54:
        /*0158*/ 	.byte	0x02, 0x4a
        /*015a*/ 	.byte	0x80
	.zero		1


	//----- nvinfo : EIATTR_MBARRIER_INSTR_OFFSETS
	.align		4
        /*015c*/ 	.byte	0x04, 0x39
        /*015e*/ 	.short	(.L_56 - .L_55)


	//   ....[0]....
.L_55:
        /*0160*/ 	.word	0x00001ea0
        /*0164*/ 	.word	0x000000ff
        /*0168*/ 	.word	0x00000000
        /*016c*/ 	.short	0x0100
        /*016e*/ 	.byte	0x0a
	.zero		1


	//   ....[1]....
        /*0170*/ 	.word	0x00003200
        /*0174*/ 	.word	0x000000ff
        /*0178*/ 	.word	0x00006008
        /*017c*/ 	.short	0x0100
        /*017e*/ 	.byte	0x0d
	.zero		1


	//   ....[2]....
        /*0180*/ 	.word	0x00004180
        /*0184*/ 	.word	0x000000ff
        /*0188*/ 	.word	0x00000000
        /*018c*/ 	.short	0x010a
        /*018e*/ 	.byte	0x0a
	.zero		1


	//   ....[3]....
        /*0190*/ 	.word	0x00005390
        /*0194*/ 	.word	0x000000ff
        /*0198*/ 	.word	0x00000000
        /*019c*/ 	.short	0x010a
        /*019e*/ 	.byte	0x0a
	.zero		1


	//   ....[4]....
        /*01a0*/ 	.word	0x00005480
        /*01a4*/ 	.word	0x000000ff
        /*01a8*/ 	.word	0x00006000
        /*01ac*/ 	.short	0x0108
        /*01ae*/ 	.byte	0x0d
	.zero		1


	//   ....[5]....
        /*01b0*/ 	.word	0x000054d0
        /*01b4*/ 	.word	0x000000ff
        /*01b8*/ 	.word	0x00006008
        /*01bc*/ 	.short	0x0108
        /*01be*/ 	.byte	0x0d
	.zero		1


	//   ....[6]....
        /*01c0*/ 	.word	0x00005e60
        /*01c4*/ 	.word	0x000000ff
        /*01c8*/ 	.word	0x00000000
        /*01cc*/ 	.short	0x010a
        /*01ce*/ 	.byte	0x0a
	.zero		1


	//   ....[7]....
        /*01d0*/ 	.word	0x00005e90
        /*01d4*/ 	.word	0x000000ff
        /*01d8*/ 	.word	0x00000000
        /*01dc*/ 	.short	0x010a
        /*01de*/ 	.byte	0x0a
	.zero		1


	//----- nvinfo : EIATTR_NUM_MBARRIERS
	.align		4
.L_56:
        /*01e0*/ 	.byte	0x03, 0x38
        /*01e2*/ 	.short	0x0002


	//----- nvinfo : EIATTR_EXIT_INSTR_OFFSETS
	.align		4
        /*01e4*/ 	.byte	0x04, 0x1c
        /*01e6*/ 	.short	(.L_58 - .L_57)


	//   ....[0]....
.L_57:
        /*01e8*/ 	.word	0x00005e50


	//----- nvinfo : EIATTR_REQNTID
	.align		4
.L_58:
        /*01ec*/ 	.byte	0x04, 0x10
        /*01ee*/ 	.short	(.L_60 - .L_59)
.L_59:
        /*01f0*/ 	.word	0x00000080
        /*01f4*/ 	.word	0x00000001
        /*01f8*/ 	.word	0x00000001


	//----- nvinfo : EIATTR_CRS_STACK_SIZE
	.align		4
.L_60:
        /*01fc*/ 	.byte	0x04, 0x1e
        /*01fe*/ 	.short	(.L_62 - .L_61)
.L_61:
        /*0200*/ 	.word	0x00000000


	//----- nvinfo : EIATTR_CBANK_PARAM_SIZE
	.align		4
.L_62:
        /*0204*/ 	.byte	0x03, 0x19
        /*0206*/ 	.short	0x0050


	//----- nvinfo : EIATTR_PARAM_CBANK
	.align		4
        /*0208*/ 	.byte	0x04, 0x0a
        /*020a*/ 	.short	(.L_64 - .L_63)
	.align		4
.L_63:
        /*020c*/ 	.word	index@(.nv.constant0.matmul_kernel)
        /*0210*/ 	.short	0x0380
        /*0212*/ 	.short	0x0050


	//----- nvinfo : EIATTR_SW_WAR
	.align		4
.L_64:
        /*0214*/ 	.byte	0x04, 0x36
        /*0216*/ 	.short	(.L_66 - .L_65)
.L_65:
        /*0218*/ 	.word	0x00000008
.L_66:


//--------------------- .nv.compat                --------------------------
	.section	.nv.compat,"",@"SHT_CUDA_COMPAT_INFO"
	.align	4
        /*0000*/ 	.byte	0x02, 0x02, 0x02, 0x00, 0x02, 0x05, 0x05, 0x00, 0x02, 0x03, 0x00, 0x00, 0x02, 0x06, 0x01, 0x00


//--------------------- .nv.callgraph             --------------------------
	.section	.nv.callgraph,"",@"SHT_CUDA_CALLGRAPH"
	.align	4
	.sectionentsize	8
	.align		4
        /*0000*/ 	.word	0x00000000
	.align		4
        /*0004*/ 	.word	0xffffffff
	.align		4
        /*0008*/ 	.word	0x00000000
	.align		4
        /*000c*/ 	.word	0xfffffffe
	.align		4
        /*0010*/ 	.word	0x00000000
	.align		4
        /*0014*/ 	.word	0xfffffffd
	.align		4
        /*0018*/ 	.word	0x00000000
	.align		4
        /*001c*/ 	.word	0xfffffffc


//--------------------- .text.matmul_kernel       --------------------------
	.section	.text.matmul_kernel,"ax",@progbits
	.align	128
        .global         matmul_kernel
        .type           matmul_kernel,@function
        .size           matmul_kernel,(.L_x_20 - matmul_kernel)
        .other          matmul_kernel,@"STO_CUDA_ENTRY STV_DEFAULT"
matmul_kernel:
.text.matmul_kernel:
[----:B------:R-:W0:Y:S01]  /*0000*/  LDC R1, c[0x0][0x37c] ;  /* 0x0000df00ff017b82 */ /* 0x000e220000000800 */
[----:B------:R-:W1:Y:S01]  /*0010*/  S2R R0, SR_TID.X ;  /* 0x0000000000007919 */ /* 0x000e620000002100 */
[----:B------:R-:W2:Y:S01]  /*0020*/  LDCU.64 UR22, c[0x0][0x358] ;  /* 0x00006b00ff1677ac */ /* 0x000ea20008000a00 */
[----:B-1----:R-:W-:-:S13]  /*0030*/  ISETP.GE.U32.AND P0, PT, R0, 0x20, PT ;  /* 0x000000200000780c */ /* 0x002fda0003f06070 */
[----:B------:R-:W-:Y:S02]  /*0040*/  VOTEU.ANY UP0, P0 ;  /* 0x0000000000ff7886 */ /* 0x000fe40000000100 */
[----:B0-2---:R-:W-:Y:S05]  /*0050*/  BRA.U UP0, `(.L_x_0) ;  /* 0x0000000100b47547 */ /* 0x005fea000b800000 */
[----:B------:R-:W0:Y:S01]  /*0060*/  S2UR UR6, SR_CgaCtaId ;  /* 0x00000000000679c3 */ /* 0x000e220000008800 */
[----:B------:R-:W-:Y:S01]  /*0070*/  NOP ;  /* 0x0000000000007918 */ /* 0x000fe20000000000 */
[----:B------:R-:W-:Y:S02]  /*0080*/  UMOV UR4, 0x40 ;  /* 0x0000004000047882 */ /* 0x000fe40000000000 */
[----:B0-----:R-:W-:-:S09]  /*0090*/  ULEA UR4, UR6, UR4, 0x18 ;  /* 0x0000000406047291 */ /* 0x001fd2000f8ec0ff */
[----:B------:R-:W0:Y:S01]  /*00a0*/  LDS.U8 R2, [UR4] ;  /* 0x00000004ff027984 */ /* 0x000e220008000000 */
[----:B------:R-:W-:Y:S02]  /*00b0*/  UMOV UR4, 0x400 ;  /* 0x0000040000047882 */ /* 0x000fe40000000000 */
[----:B------:R-:W-:Y:S01]  /*00c0*/  ULEA UR4, UR6, UR4, 0x18 ;  /* 0x0000000406047291 */ /* 0x000fe2000f8ec0ff */
[----:B0-----:R-:W-:-:S13]  /*00d0*/  ISETP.NE.AND P0, PT, R2, RZ, PT ;  /* 0x000000ff0200720c */ /* 0x001fda0003f05270 */
[----:B------:R-:W-:Y:S05]  /*00e0*/  @P0 BRA `(.L_x_1) ;  /* 0x0000000000780947 */ /* 0x000fea0003800000 */
[----:B------:R-:W-:-:S13]  /*00f0*/  ELECT P0, URZ, PT ;  /* 0x0000000000ff782f */ /* 0x000fda0003800000 */
[----:B------:R-:W-:Y:S05]  /*0100*/  @!P0 BRA `(.L_x_2) ;  /* 0x0000000000808947 */ /* 0x000fea0003800000 */
[----:B------:R-:W-:Y:S01]  /*0110*/  UMOV UR5, 0x1 ;  /* 0x0000000100057882 */ /* 0x000fe20000000000 */
[----:B------:R-:W-:-:S04]  /*0120*/  IMAD.MOV.U32 R5, RZ, RZ, 0x1 ;  /* 0x00000001ff057424 */ /* 0x000fc800078e00ff */
[----:B------:R-:W-:Y:S04]  /*0130*/  DEPBAR.LE SB0, 0x36 ;  /* 0x00008d800000791a */ /* 0x000fe80000000000 */
[----:B------:R-:W0:Y:S02]  /*0140*/  UTCATOMSWS.FIND_AND_SET.ALIGN UP1, UR5, UR5 ;  /* 0x00000005000575e3 */ /* 0x000e240008020800 */
[----:B0-----:R-:W-:-:S04]  /*0150*/  PLOP3.LUT P0, PT, PT, PT, UP1, 0x80, 0x8 ;  /* 0x000000000008781c */ /* 0x001fc80003f0f018 */
[----:B------:R-:W-:-:S04]  /*0160*/  SEL R2, RZ, 0xffffffff, !P0 ;  /* 0xffffffffff027807 */ /* 0x000fc80004000000 */
[----:B------:R-:W-:Y:S01]  /*0170*/  ISETP.NE.AND P0, PT, R2, RZ, PT ;  /* 0x000000ff0200720c */ /* 0x000fe20003f05270 */
[----:B------:R-:W-:-:S12]  /*0180*/  IMAD.U32 R2, RZ, RZ, UR5 ;  /* 0x00000005ff027e24 */ /* 0x000fd8000f8e00ff */
[----:B------:R-:W-:Y:S05]  /*0190*/  @P0 BRA `(.L_x_3) ;  /* 0x0000000000240947 */ /* 0x000fea0003800000 */
.L_x_4:
[----:B------:R-:W-:Y:S05]  /*01a0*/  NANOSLEEP 0x64 ;  /* 0x000000640000795d */ /* 0x000fea0003800000 */
[----:B------:R-:W-:-:S05]  /*01b0*/  UMOV UR5, 0x1 ;  /* 0x0000000100057882 */ /* 0x000fca0000000000 */
[----:B------:R-:W-:Y:S04]  /*01c0*/  DEPBAR.LE SB0, 0x36 ;  /* 0x00008d800000791a */ /* 0x000fe80000000000 */
[----:B------:R-:W0:Y:S02]  /*01d0*/  UTCATOMSWS.FIND_AND_SET.ALIGN UP1, UR5, UR5 ;  /* 0x00000005000575e3 */ /* 0x000e240008020800 */
[----:B0-----:R-:W-:-:S04]  /*01e0*/  PLOP3.LUT P0, PT, PT, PT, UP1, 0x80, 0x8 ;  /* 0x000000000008781c */ /* 0x001fc80003f0f018 */
[----:B------:R-:W-:-:S04]  /*01f0*/  SEL R2, RZ, 0xffffffff, !P0 ;  /* 0xffffffffff027807 */ /* 0x000fc80004000000 */
[----:B------:R-:W-:Y:S01]  /*0200*/  ISETP.NE.AND P0, PT, R2, RZ, PT ;  /* 0x000000ff0200720c */ /* 0x000fe20003f05270 */
[----:B------:R-:W-:-:S12]  /*0210*/  IMAD.U32 R2, RZ, RZ, UR5 ;  /* 0x00000005ff027e24 */ /* 0x000fd8000f8e00ff */
[----:B------:R-:W-:Y:S05]  /*0220*/  @!P0 BRA `(.L_x_4) ;  /* 0xfffffffc00dc8947 */ /* 0x000fea000383ffff */
.L_x_3:
[C---:B------:R-:W-:Y:S01]  /*0230*/  VIADD R4, R2.reuse, 0x10 ;  /* 0x0000001002047836 */ /* 0x040fe20000000000 */
[----:B------:R-:W-:Y:S01]  /*0240*/  UMOV UR5, 0x50 ;  /* 0x0000005000057882 */ /* 0x000fe20000000000 */
[C---:B------:R-:W-:Y:S01]  /*0250*/  SHF.L.U32 R3, R5.reuse, R2, RZ ;  /* 0x0000000205037219 */ /* 0x040fe200000006ff */
[----:B------:R-:W-:Y:S01]  /*0260*/  ULEA UR5, UR6, UR5, 0x18 ;  /* 0x0000000506057291 */ /* 0x000fe2000f8ec0ff */
[----:B------:R-:W-:Y:S01]  /*0270*/  IMAD.SHL.U32 R2, R2, 0x20, RZ ;  /* 0x0000002002027824 */ /* 0x000fe200078e00ff */
[----:B------:R-:W-:-:S04]  /*0280*/  SHF.L.U32 R4, R5, R4, RZ ;  /* 0x0000000405047219 */ /* 0x000fc800000006ff */
[----:B------:R-:W-:-:S05]  /*0290*/  LOP3.LUT R3, R4, R3, RZ, 0xfc, !PT ;  /* 0x0000000304037212 */ /* 0x000fca00078efcff */
[----:B------:R0:W-:Y:S04]  /*02a0*/  ATOMS.OR RZ, [UR5], R3 ;  /* 0x00000003ffff798c */ /* 0x0001e8000b000005 */
[----:B------:R0:W-:Y:S01]  /*02b0*/  STS [UR4], R2 ;  /* 0x00000002ff007988 */ /* 0x0001e20008000804 */
[----:B------:R-:W-:Y:S05]  /*02c0*/  BRA `(.L_x_2) ;  /* 0x0000000000107947 */ /* 0x000fea0003800000 */
.L_x_1:
[----:B------:R-:W-:-:S05]  /*02d0*/  IMAD.MOV.U32 R2, RZ, RZ, -0x1 ;  /* 0xffffffffff027424 */ /* 0x000fca00078e00ff */
[----:B------:R0:W-:Y:S02]  /*02e0*/  STS [UR4], R2 ;  /* 0x00000002ff007988 */ /* 0x0001e40008000804 */
[----:B0-----:R-:W-:-:S07]  /*02f0*/  MOV R2, 0x310 ;  /* 0x0000031000027802 */ /* 0x001fce0000000f00 */
[----:B------:R-:W-:Y:S05]  /*0300*/  CALL.REL.NOINC `($__internal_1_$__cuda_sm10x_tcgen05_guardrail_trap_phase_invalid_during_alloc) ;  /* 0x0000005800f87944 */ /* 0x000fea0003c00000 */
.L_x_2:
[----:B------:R-:W-:Y:S05]  /*0310*/  WARPSYNC.ALL ;  /* 0x0000000000007948 */ /* 0x000fea0003800000 */
[----:B------:R-:W-:Y:S01]  /*0320*/  NOP ;  /* 0x0000000000007918 */ /* 0x000fe20000000000 */
.L_x_0:
[----:B------:R-:W1:Y:S08]  /*0330*/  LDC.64 R10, c[0x0][0x398] ;  /* 0x0000e600ff0a7b82 */ /* 0x000e700000000a00 */
[----:B------:R-:W2:Y:S02]  /*0340*/  S2UR UR5, SR_CgaSize ;  /* 0x00000000000579c3 */ /* 0x000ea40000008a00 */
[----:B--2---:R-:W-:-:S12]  /*0350*/  UIMAD UR5, UR5, -0xa0, URZ ;  /* 0xffffff60050578a4 */ /* 0x004fd8000f8e02ff */
[----:B------:R-:W2:Y:S01]  /*0360*/  LDCU UR5, c[0x0][UR5+0x2b0] ;  /* 0x00005600050577ac */ /* 0x000ea20008000800 */
[----:B------:R-:W-:Y:S02]  /*0370*/  SHF.R.U32.HI R105, RZ, 0x6, R0 ;  /* 0x00000006ff697819 */ /* 0x000fe40000011600 */
[----:B------:R-:W-:Y:S01]  /*0380*/  LOP3.LUT R18, R0, 0x3f, RZ, 0xc0, !PT ;  /* 0x0000003f00127812 */ /* 0x000fe200078ec0ff */
[----:B------:R-:W3:Y:S01]  /*0390*/  LDCU.128 UR8, c[0x0][0x3a0] ;  /* 0x00007400ff0877ac */ /* 0x000ee20008000c00 */
[----:B------:R-:W-:Y:S01]  /*03a0*/  SGXT.U32 R105, R105, 0x1 ;  /* 0x000000016969781a */ /* 0x000fe20000000000 */
[----:B------:R-:W4:Y:S01]  /*03b0*/  S2UR UR4, SR_CTAID.X ;  /* 0x00000000000479c3 */ /* 0x000f220000002500 */
[----:B------:R-:W-:Y:S01]  /*03c0*/  UMOV UR13, 0x400 ;  /* 0x00000400000d7882 */ /* 0x000fe20000000000 */
[----:B------:R-:W5:Y:S01]  /*03d0*/  LDCU.128 UR16, c[0x0][0x380] ;  /* 0x00007000ff1077ac */ /* 0x000f620008000c00 */
[----:B------:R-:W-:Y:S01]  /*03e0*/  LOP3.LUT R52, R105, 0x12, RZ, 0xfc, !PT ;  /* 0x0000001269347812 */ /* 0x000fe200078efcff */
[----:B------:R-:W-:Y:S01]  /*03f0*/  UMOV UR7, 0x1 ;  /* 0x0000000100077882 */ /* 0x000fe20000000000 */
[----:B---3--:R-:W-:Y:S01]  /*0400*/  UIADD3 UR28, UPT, UPT, UR8, 0x3f, URZ ;  /* 0x0000003f081c7890 */ /* 0x008fe2000fffe0ff */
[----:B01----:R-:W-:Y:S01]  /*0410*/  VIADD R2, R11, 0x3f ;  /* 0x0000003f0b027836 */ /* 0x003fe20000000000 */
[----:B------:R-:W-:Y:S01]  /*0420*/  IABS R15, R10 ;  /* 0x0000000a000f7213 */ /* 0x000fe20000000000 */
[----:B------:R-:W-:Y:S01]  /*0430*/  IMAD.U32 R45, RZ, RZ, UR10 ;  /* 0x0000000aff2d7e24 */ /* 0x000fe2000f8e00ff */
[----:B------:R-:W-:Y:S01]  /*0440*/  UISETP.GT.AND UP1, UPT, UR28, 0x3f, UPT ;  /* 0x0000003f1c00788c */ /* 0x000fe2000bf24270 */
[----:B------:R-:W-:-:S02]  /*0450*/  LOP3.LUT R70, RZ, R11, RZ, 0x33, !PT ;  /* 0x0000000bff467212 */ /* 0x000fc400078e33ff */
[----:B------:R-:W-:Y:S02]  /*0460*/  SHF.R.S32.HI R3, RZ, 0x1f, R2 ;  /* 0x0000001fff037819 */ /* 0x000fe40000011402 */
[----:B----4-:R-:W-:Y:S02]  /*0470*/  I2FP.F32.U32 R6, UR4 ;  /* 0x0000000400067c45 */ /* 0x010fe40008201000 */
[----:B------:R-:W-:Y:S01]  /*0480*/  LEA.HI R3, R3, R2, RZ, 0x6 ;  /* 0x0000000203037211 */ /* 0x000fe200078f30ff */
[----:B------:R-:W-:Y:S01]  /*0490*/  BAR.SYNC.DEFER_BLOCKING 0x0 ;  /* 0x0000000000007b1d */ /* 0x000fe20000010000 */
[----:B------:R-:W-:Y:S01]  /*04a0*/  PLOP3.LUT P3, PT, PT, PT, UP1, 0x80, 0x8 ;  /* 0x000000000008781c */ /* 0x000fe20003f6f018 */
[----:B--2---:R-:W-:Y:S01]  /*04b0*/  FMUL R6, R6, UR5 ;  /* 0x0000000506067c20 */ /* 0x004fe20008400000 */
[----:B------:R-:W-:-:S03]  /*04c0*/  SHF.R.S32.HI R3, RZ, 0x6, R3 ;  /* 0x00000006ff037819 */ /* 0x000fc60000011403 */
[----:B------:R-:W0:Y:S02]  /*04d0*/  F2I.U32.TRUNC.NTZ R7, R6 ;  /* 0x0000000600077305 */ /* 0x000e24000020f000 */
[----:B------:R-:W1:Y:S01]  /*04e0*/  S2UR UR5, SR_CgaCtaId ;  /* 0x00000000000579c3 */ /* 0x000e620000008800 */
[----:B------:R-:W-:-:S05]  /*04f0*/  IMAD.SHL.U32 R4, R3, 0x8, RZ ;  /* 0x0000000803047824 */ /* 0x000fca00078e00ff */
[----:B------:R-:W-:-:S04]  /*0500*/  IABS R9, R4 ;  /* 0x0000000400097213 */ /* 0x000fc80000000000 */
[----:B------:R-:W2:Y:S01]  /*0510*/  I2F.RP R5, R9 ;  /* 0x0000000900057306 */ /* 0x000ea20000209400 */
[----:B0-----:R-:W-:Y:S01]  /*0520*/  IABS R12, R7 ;  /* 0x00000007000c7213 */ /* 0x001fe20000000000 */
[----:B-1----:R-:W-:-:S06]  /*0530*/  USHF.L.U32 UR4, UR5, 0x5, URZ ;  /* 0x0000000505047899 */ /* 0x002fcc00080006ff */
[----:B--2---:R-:W0:Y:S01]  /*0540*/  MUFU.RCP R5, R5 ;  /* 0x0000000500057308 */ /* 0x004e220000001000 */
[----:B------:R-:W-:Y:S02]  /*0550*/  ULEA UR13, UR5, UR13, 0x18 ;  /* 0x0000000d050d7291 */ /* 0x000fe4000f8ec0ff */
[----:B------:R-:W-:Y:S02]  /*0560*/  ULOP3.LUT UR6, UR4, 0x20, URZ, 0xc0, !UPT ;  /* 0x0000002004067892 */ /* 0x000fe4000f8ec0ff */
[----:B------:R-:W-:Y:S02]  /*0570*/  ULOP3.LUT UR4, UR4, 0x40, URZ, 0xc0, !UPT ;  /* 0x0000004004047892 */ /* 0x000fe4000f8ec0ff */
[----:B------:R-:W-:-:S03]  /*0580*/  UIADD3 UR15, UPT, UPT, UR13, 0x6000, URZ ;  /* 0x000060000d0f7890 */ /* 0x000fc6000fffe0ff */
[----:B------:R-:W1:Y:S01]  /*0590*/  LDS R36, [UR13] ;  /* 0x0000000dff247984 */ /* 0x000e620008000800 */
[----:B0-----:R-:W-:Y:S01]  /*05a0*/  VIADD R2, R5, 0xffffffe ;  /* 0x0ffffffe05027836 */ /* 0x001fe20000000000 */
[----:B------:R-:W-:-:S03]  /*05b0*/  IABS R5, R4 ;  /* 0x0000000400057213 */ /* 0x000fc60000000000 */
[----:B------:R0:W2:Y:S02]  /*05c0*/  F2I.FTZ.U32.TRUNC.NTZ R3, R2 ;  /* 0x0000000200037305 */ /* 0x0000a4000021f000 */
[----:B0-----:R-:W-:Y:S02]  /*05d0*/  IMAD.MOV.U32 R2, RZ, RZ, RZ ;  /* 0x000000ffff027224 */ /* 0x001fe400078e00ff */
[----:B--2---:R-:W-:-:S04]  /*05e0*/  IMAD.MOV R8, RZ, RZ, -R3 ;  /* 0x000000ffff087224 */ /* 0x004fc800078e0a03 */
[----:B------:R-:W-:Y:S02]  /*05f0*/  IMAD R13, R8, R9, RZ ;  /* 0x00000009080d7224 */ /* 0x000fe400078e02ff */
[----:B------:R-:W-:Y:S02]  /*0600*/  IMAD.MOV.U32 R8, RZ, RZ, R12 ;  /* 0x000000ffff087224 */ /* 0x000fe400078e000c */
[----:B------:R-:W-:-:S04]  /*0610*/  IMAD.HI.U32 R3, R3, R13, R2 ;  /* 0x0000000d03037227 */ /* 0x000fc800078e0002 */
[----:B------:R-:W-:Y:S02]  /*0620*/  IMAD.MOV R2, RZ, RZ, -R5 ;  /* 0x000000ffff027224 */ /* 0x000fe400078e0a05 */
[----:B------:R-:W-:Y:S01]  /*0630*/  IMAD.HI.U32 R3, R3, R8, RZ ;  /* 0x0000000803037227 */ /* 0x000fe200078e00ff */
[----:B-1----:R-:W-:-:S03]  /*0640*/  R2UR UR12, R36 ;  /* 0x00000000240c72ca */ /* 0x002fc600000e0000 */
[----:B------:R-:W-:Y:S01]  /*0650*/  IMAD R2, R3, R2, R8 ;  /* 0x0000000203027224 */ /* 0x000fe200078e0208 */
[----:B------:R-:W-:Y:S04]  /*0660*/  BAR.SYNC.DEFER_BLOCKING 0x0 ;  /* 0x0000000000007b1d */ /* 0x000fe80000010000 */
[----:B------:R-:W-:-:S13]  /*0670*/  ISETP.GT.U32.AND P1, PT, R9, R2, PT ;  /* 0x000000020900720c */ /* 0x000fda0003f24070 */
[----:B------:R-:W-:Y:S02]  /*0680*/  @!P1 IMAD.IADD R2, R2, 0x1, -R9 ;  /* 0x0000000102029824 */ /* 0x000fe400078e0a09 */
[----:B------:R-:W-:Y:S01]  /*0690*/  @!P1 VIADD R3, R3, 0x1 ;  /* 0x0000000103039836 */ /* 0x000fe20000000000 */
[----:B------:R-:W-:Y:S02]  /*06a0*/  ISETP.NE.AND P1, PT, R4, RZ, PT ;  /* 0x000000ff0400720c */ /* 0x000fe40003f25270 */
[----:B------:R-:W-:Y:S02]  /*06b0*/  ISETP.GE.U32.AND P0, PT, R2, R9, PT ;  /* 0x000000090200720c */ /* 0x000fe40003f06070 */
[----:B------:R-:W-:-:S04]  /*06c0*/  LOP3.LUT R2, R7, R4, RZ, 0x3c, !PT ;  /* 0x0000000407027212 */ /* 0x000fc800078e3cff */
[----:B------:R-:W-:Y:S01]  /*06d0*/  ISETP.GE.AND P2, PT, R2, RZ, PT ;  /* 0x000000ff0200720c */ /* 0x000fe20003f46270 */
[----:B------:R-:W-:-:S06]  /*06e0*/  VIADD R2, R10, 0x7f ;  /* 0x0000007f0a027836 */ /* 0x000fcc0000000000 */
[----:B------:R-:W-:-:S04]  /*06f0*/  @P0 VIADD R3, R3, 0x1 ;  /* 0x0000000103030836 */ /* 0x000fc80000000000 */
[----:B------:R-:W-:Y:S01]  /*0700*/  IMAD.MOV.U32 R5, RZ, RZ, R3 ;  /* 0x000000ffff057224 */ /* 0x000fe200078e0003 */
[----:B------:R-:W-:-:S03]  /*0710*/  SHF.R.S32.HI R3, RZ, 0x1f, R2 ;  /* 0x0000001fff037819 */ /* 0x000fc60000011402 */
[----:B------:R-:W-:Y:S01]  /*0720*/  @!P2 IMAD.MOV R5, RZ, RZ, -R5 ;  /* 0x000000ffff05a224 */ /* 0x000fe200078e0a05 */
[----:B------:R-:W-:Y:S02]  /*0730*/  @!P1 LOP3.LUT R5, RZ, R4, RZ, 0x33, !PT ;  /* 0x00000004ff059212 */ /* 0x000fe400078e33ff */
[----:B------:R-:W-:-:S03]  /*0740*/  LEA.HI R3, R3, R2, RZ, 0x7 ;  /* 0x0000000203037211 */ /* 0x000fc600078f38ff */
[----:B------:R-:W-:Y:S02]  /*0750*/  IMAD.SHL.U32 R8, R5, 0x8, RZ ;  /* 0x0000000805087824 */ /* 0x000fe400078e00ff */
[----:B------:R-:W-:-:S03]  /*0760*/  IMAD.MOV R5, RZ, RZ, -R5 ;  /* 0x000000ffff057224 */ /* 0x000fc600078e0a05 */
[----:B------:R-:W-:Y:S01]  /*0770*/  LEA.HI.SX32 R3, R3, -R8, 0x19 ;  /* 0x8000000803037211 */ /* 0x000fe200078fcaff */
[----:B------:R-:W-:Y:S01]  /*0780*/  IMAD R13, R4, R5, R7 ;  /* 0x00000005040d7224 */ /* 0x000fe200078e0207 */
[----:B------:R-:W-:Y:S02]  /*0790*/  IABS R7, R11 ;  /* 0x0000000b00077213 */ /* 0x000fe40000000000 */
[----:B------:R-:W-:Y:S02]  /*07a0*/  VIMNMX R12, PT, PT, R3, 0x8, PT ;  /* 0x00000008030c7848 */ /* 0x000fe40003fe0100 */
[----:B------:R-:W-:Y:S02]  /*07b0*/  IABS R4, R13 ;  /* 0x0000000d00047213 */ /* 0x000fe40000000000 */
[----:B------:R-:W-:-:S04]  /*07c0*/  IABS R9, R12 ;  /* 0x0000000c00097213 */ /* 0x000fc80000000000 */
[----:B------:R-:W0:Y:S08]  /*07d0*/  I2F.RP R6, R9 ;  /* 0x0000000900067306 */ /* 0x000e300000209400 */
[----:B0-----:R-:W0:Y:S02]  /*07e0*/  MUFU.RCP R6, R6 ;  /* 0x0000000600067308 */ /* 0x001e240000001000 */
[----:B0-----:R-:W-:-:S06]  /*07f0*/  VIADD R2, R6, 0xffffffe ;  /* 0x0ffffffe06027836 */ /* 0x001fcc0000000000 */
[----:B------:R0:W1:Y:S02]  /*0800*/  F2I.FTZ.U32.TRUNC.NTZ R3, R2 ;  /* 0x0000000200037305 */ /* 0x000064000021f000 */
[----:B0-----:R-:W-:Y:S02]  /*0810*/  IMAD.MOV.U32 R2, RZ, RZ, RZ ;  /* 0x000000ffff027224 */ /* 0x001fe400078e00ff */
[----:B-1----:R-:W-:-:S04]  /*0820*/  IMAD.MOV R14, RZ, RZ, -R3 ;  /* 0x000000ffff0e7224 */ /* 0x002fc800078e0a03 */
[----:B------:R-:W-:Y:S02]  /*0830*/  IMAD R5, R14, R9, RZ ;  /* 0x000000090e057224 */ /* 0x000fe400078e02ff */
[----:B------:R-:W-:Y:S02]  /*0840*/  IMAD.MOV.U32 R14, RZ, RZ, R15 ;  /* 0x000000ffff0e7224 */ /* 0x000fe400078e000f */
[----:B------:R-:W-:Y:S01]  /*0850*/  IMAD.HI.U32 R3, R3, R5, R2 ;  /* 0x0000000503037227 */ /* 0x000fe200078e0002 */
[----:B------:R-:W-:Y:S01]  /*0860*/  IABS R2, R12 ;  /* 0x0000000c00027213 */ /* 0x000fe20000000000 */
[----:B------:R-:W0:Y:S04]  /*0870*/  I2F.RP R6, R14 ;  /* 0x0000000e00067306 */ /* 0x000e280000209400 */
[----:B------:R-:W-:-:S02]  /*0880*/  IMAD.MOV R5, RZ, RZ, -R2 ;  /* 0x000000ffff057224 */ /* 0x000fc400078e0a02 */
[----:B------:R-:W-:Y:S02]  /*0890*/  IMAD.MOV.U32 R2, RZ, RZ, R7 ;  /* 0x000000ffff027224 */ /* 0x000fe400078e0007 */
[----:B------:R-:W-:Y:S02]  /*08a0*/  IMAD.HI.U32 R3, R3, R4, RZ ;  /* 0x0000000403037227 */ /* 0x000fe400078e00ff */
[----:B------:R-:W1:Y:S02]  /*08b0*/  I2F.RP R7, R2 ;  /* 0x0000000200077306 */ /* 0x000e640000209400 */
[----:B------:R-:W-:-:S05]  /*08c0*/  IMAD R4, R3, R5, R4 ;  /* 0x0000000503047224 */ /* 0x000fca00078e0204 */
[----:B------:R-:W-:Y:S01]  /*08d0*/  ISETP.GT.U32.AND P1, PT, R9, R4, PT ;  /* 0x000000040900720c */ /* 0x000fe20003f24070 */
[----:B0-----:R-:W0:Y:S08]  /*08e0*/  MUFU.RCP R6, R6 ;  /* 0x0000000600067308 */ /* 0x001e300000001000 */
[----:B-1----:R-:W1:Y:S04]  /*08f0*/  MUFU.RCP R7, R7 ;  /* 0x0000000700077308 */ /* 0x002e680000001000 */
[----:B------:R-:W-:-:S02]  /*0900*/  @!P1 IMAD.IADD R4, R4, 0x1, -R9 ;  /* 0x0000000104049824 */ /* 0x000fc400078e0a09 */
[----:B------:R-:W-:Y:S01]  /*0910*/  @!P1 VIADD R3, R3, 0x1 ;  /* 0x0000000103039836 */ /* 0x000fe20000000000 */
[----:B------:R-:W-:Y:S02]  /*0920*/  ISETP.NE.AND P1, PT, R12, RZ, PT ;  /* 0x000000ff0c00720c */ /* 0x000fe40003f25270 */
[----:B------:R-:W-:Y:S01]  /*0930*/  ISETP.GE.U32.AND P0, PT, R4, R9, PT ;  /* 0x000000090400720c */ /* 0x000fe20003f06070 */
[----:B0-----:R-:W-:Y:S01]  /*0940*/  VIADD R5, R6, 0xffffffe ;  /* 0x0ffffffe06057836 */ /* 0x001fe20000000000 */
[----:B------:R-:W-:Y:S02]  /*0950*/  LOP3.LUT R4, R13, R12, RZ, 0x3c, !PT ;  /* 0x0000000c0d047212 */ /* 0x000fe400078e3cff */
[----:B------:R-:W-:Y:S02]  /*0960*/  SHF.R.U32.HI R6, RZ, 0x5, R0 ;  /* 0x00000005ff067819 */ /* 0x000fe40000011600 */
[----:B------:R-:W-:Y:S01]  /*0970*/  ISETP.GE.AND P2, PT, R4, RZ, PT ;  /* 0x000000ff0400720c */ /* 0x000fe20003f46270 */
[----:B------:R-:W0:Y:S01]  /*0980*/  F2I.FTZ.U32.TRUNC.NTZ R5, R5 ;  /* 0x0000000500057305 */ /* 0x000e22000021f000 */
[----:B-1----:R-:W-:Y:S01]  /*0990*/  VIADD R7, R7, 0xffffffe ;  /* 0x0ffffffe07077836 */ /* 0x002fe20000000000 */
[----:B------:R-:W-:-:S02]  /*09a0*/  LOP3.LUT R4, R105, 0x8, RZ, 0xfc, !PT ;  /* 0x0000000869047812 */ /* 0x000fc400078efcff */
[----:B------:R-:W-:Y:S01]  /*09b0*/  R2UR UR14, R6 ;  /* 0x00000000060e72ca */ /* 0x000fe200000e0000 */
[----:B------:R-:W-:Y:S01]  /*09c0*/  IMAD.MOV.U32 R6, RZ, RZ, RZ ;  /* 0x000000ffff067224 */ /* 0x000fe200078e00ff */
[----:B------:R-:W-:Y:S01]  /*09d0*/  ISETP.LT.AND P3, PT, R4, UR8, P3 ;  /* 0x0000000804007c0c */ /* 0x000fe20009f61270 */
[----:B------:R-:W-:Y:S01]  /*09e0*/  @P0 VIADD R3, R3, 0x1 ;  /* 0x0000000103030836 */ /* 0x000fe20000000000 */
[----:B------:R-:W1:Y:S01]  /*09f0*/  F2I.FTZ.U32.TRUNC.NTZ R7, R7 ;  /* 0x0000000700077305 */ /* 0x000e62000021f000 */
[----:B------:R-:W-:-:S03]  /*0a00*/  IMAD.MOV.U32 R4, RZ, RZ, RZ ;  /* 0x000000ffff047224 */ /* 0x000fc600078e00ff */
[----:B------:R-:W-:Y:S01]  /*0a10*/  @!P2 IMAD.MOV R3, RZ, RZ, -R3 ;  /* 0x000000ffff03a224 */ /* 0x000fe200078e0a03 */
[----:B------:R-:W-:Y:S01]  /*0a20*/  @!P1 LOP3.LUT R3, RZ, R12, RZ, 0x33, !PT ;  /* 0x0000000cff039212 */ /* 0x000fe200078e33ff */
[----:B0-----:R-:W-:-:S03]  /*0a30*/  IMAD.MOV R9, RZ, RZ, -R5 ;  /* 0x000000ffff097224 */ /* 0x001fc600078e0a05 */
[----:B------:R-:W-:Y:S01]  /*0a40*/  LEA R98, R3, UR6, 0x6 ;  /* 0x0000000603627c11 */ /* 0x000fe2000f8e30ff */
[----:B------:R-:W-:Y:S02]  /*0a50*/  IMAD.MOV R3, RZ, RZ, -R3 ;  /* 0x000000ffff037224 */ /* 0x000fe400078e0a03 */
[----:B------:R-:W-:Y:S01]  /*0a60*/  IMAD R9, R9, R14, RZ ;  /* 0x0000000e09097224 */ /* 0x000fe200078e02ff */
[----:B------:R-:W-:Y:S01]  /*0a70*/  LOP3.LUT R98, R98, R105, RZ, 0xfc, !PT ;  /* 0x0000006962627212 */ /* 0x000fe200078efcff */
[----:B------:R-:W-:Y:S02]  /*0a80*/  IMAD R3, R12, R3, R13 ;  /* 0x000000030c037224 */ /* 0x000fe400078e020d */
[----:B-1----:R-:W-:Y:S01]  /*0a90*/  IMAD.MOV R15, RZ, RZ, -R7 ;  /* 0x000000ffff0f7224 */ /* 0x002fe200078e0a07 */
[C---:B------:R-:W-:Y:S01]  /*0aa0*/  LOP3.LUT R110, R98.reuse, 0x2, RZ, 0xfc, !PT ;  /* 0x00000002626e7812 */ /* 0x040fe200078efcff */
[----:B------:R-:W-:Y:S01]  /*0ab0*/  IMAD.HI.U32 R4, R5, R9, R4 ;  /* 0x0000000905047227 */ /* 0x000fe200078e0004 */
[----:B------:R-:W-:-:S02]  /*0ac0*/  LOP3.LUT R114, R98, 0x6, RZ, 0xfc, !PT ;  /* 0x0000000662727812 */ /* 0x000fc400078efcff */
[----:B------:R-:W-:Y:S01]  /*0ad0*/  IABS R13, R98 ;  /* 0x00000062000d7213 */ /* 0x000fe20000000000 */
[----:B------:R-:W-:Y:S01]  /*0ae0*/  IMAD R5, R15, R2, RZ ;  /* 0x000000020f057224 */ /* 0x000fe200078e02ff */
[----:B------:R-:W-:Y:S01]  /*0af0*/  IABS R15, R110 ;  /* 0x0000006e000f7213 */ /* 0x000fe20000000000 */
[----:B------:R-:W-:Y:S01]  /*0b00*/  IMAD.IADD R3, R8, 0x1, R3 ;  /* 0x0000000108037824 */ /* 0x000fe200078e0203 */
[----:B------:R-:W-:Y:S01]  /*0b10*/  IABS R19, R114 ;  /* 0x0000007200137213 */ /* 0x000fe20000000000 */
[----:B------:R-:W-:Y:S01]  /*0b20*/  IMAD.HI.U32 R6, R7, R5, R6 ;  /* 0x0000000507067227 */ /* 0x000fe200078e0006 */
[C---:B------:R-:W-:Y:S02]  /*0b30*/  LOP3.LUT R112, R98.reuse, 0x4, RZ, 0xfc, !PT ;  /* 0x0000000462707812 */ /* 0x040fe400078efcff */
[----:B------:R-:W-:Y:S02]  /*0b40*/  LOP3.LUT R120, R98, 0xc, RZ, 0xfc, !PT ;  /* 0x0000000c62787812 */ /* 0x000fe400078efcff */
[----:B------:R-:W-:Y:S01]  /*0b50*/  IABS R17, R112 ;  /* 0x0000007000117213 */ /* 0x000fe20000000000 */
[----:B------:R-:W-:Y:S01]  /*0b60*/  IMAD.HI.U32 R7, R6, R15, RZ ;  /* 0x0000000f06077227 */ /* 0x000fe200078e00ff */
[----:B------:R-:W-:-:S02]  /*0b70*/  IABS R25, R120 ;  /* 0x0000007800197213 */ /* 0x000fc40000000000 */
[C---:B------:R-:W-:Y:S01]  /*0b80*/  LOP3.LUT R118, R98.reuse, 0xa, RZ, 0xfc, !PT ;  /* 0x0000000a62767812 */ /* 0x040fe200078efcff */
[----:B------:R-:W-:Y:S01]  /*0b90*/  IMAD.MOV R7, RZ, RZ, -R7 ;  /* 0x000000ffff077224 */ /* 0x000fe200078e0a07 */
[----:B------:R-:W-:Y:S01]  /*0ba0*/  LOP3.LUT R116, R98, 0x8, RZ, 0xfc, !PT ;  /* 0x0000000862747812 */ /* 0x000fe200078efcff */
[----:B------:R-:W-:Y:S01]  /*0bb0*/  IMAD.HI.U32 R5, R6, R13, RZ ;  /* 0x0000000d06057227 */ /* 0x000fe200078e00ff */
[----:B------:R-:W-:Y:S02]  /*0bc0*/  LOP3.LUT R122, R98, 0x10, RZ, 0xfc, !PT ;  /* 0x00000010627a7812 */ /* 0x000fe400078efcff */
[----:B------:R-:W-:Y:S01]  /*0bd0*/  IABS R23, R118 ;  /* 0x0000007600177213 */ /* 0x000fe20000000000 */
[----:B------:R-:W-:Y:S01]  /*0be0*/  IMAD R15, R2, R7, R15 ;  /* 0x00000007020f7224 */ /* 0x000fe200078e020f */
[----:B------:R-:W-:Y:S01]  /*0bf0*/  IABS R21, R116 ;  /* 0x0000007400157213 */ /* 0x000fe20000000000 */
[----:B------:R-:W-:Y:S01]  /*0c00*/  IMAD.HI.U32 R7, R6, R19, RZ ;  /* 0x0000001306077227 */ /* 0x000fe200078e00ff */
[----:B------:R-:W-:-:S02]  /*0c10*/  IABS R29, R122 ;  /* 0x0000007a001d7213 */ /* 0x000fc40000000000 */
[C---:B------:R-:W-:Y:S01]  /*0c20*/  LOP3.LUT R121, R98.reuse, 0xe, RZ, 0xfc, !PT ;  /* 0x0000000e62797812 */ /* 0x040fe200078efcff */
[----:B------:R-:W-:Y:S01]  /*0c30*/  IMAD.MOV R5, RZ, RZ, -R5 ;  /* 0x000000ffff057224 */ /* 0x000fe200078e0a05 */
[----:B------:R-:W-:Y:S01]  /*0c40*/  LEA R3, R3, UR4, 0x7 ;  /* 0x0000000403037c11 */ /* 0x000fe2000f8e38ff */
[----:B------:R-:W-:Y:S01]  /*0c50*/  IMAD.MOV R7, RZ, RZ, -R7 ;  /* 0x000000ffff077224 */ /* 0x000fe200078e0a07 */
[----:B------:R-:W-:Y:S01]  /*0c60*/  LOP3.LUT R123, R98, 0x12, RZ, 0xfc, !PT ;  /* 0x00000012627b7812 */ /* 0x000fe200078efcff */
[----:B------:R-:W-:Y:S01]  /*0c70*/  IMAD R13, R2, R5, R13 ;  /* 0x00000005020d7224 */ /* 0x000fe200078e020d */
[----:B------:R-:W-:Y:S01]  /*0c80*/  IABS R27, R121 ;  /* 0x00000079001b7213 */ /* 0x000fe20000000000 */
[----:B------:R-:W-:Y:S01]  /*0c90*/  IMAD.HI.U32 R5, R6, R17, RZ ;  /* 0x0000001106057227 */ /* 0x000fe200078e00ff */
[----:B------:R-:W-:Y:S01]  /*0ca0*/  LOP3.LUT R124, R98, 0x14, RZ, 0xfc, !PT ;  /* 0x00000014627c7812 */ /* 0x000fe200078efcff */
[----:B------:R-:W-:Y:S01]  /*0cb0*/  USHF.L.U32 UR4, UR14, 0x15, URZ ;  /* 0x000000150e047899 */ /* 0x000fe200080006ff */
[----:B------:R-:W-:Y:S01]  /*0cc0*/  IABS R31, R123 ;  /* 0x0000007b001f7213 */ /* 0x000fe20000000000 */
[----:B------:R-:W-:Y:S01]  /*0cd0*/  IMAD R19, R2, R7, R19 ;  /* 0x0000000702137224 */ /* 0x000fe200078e0213 */
[----:B------:R-:W-:Y:S01]  /*0ce0*/  IABS R33, R124 ;  /* 0x0000007c00217213 */ /* 0x000fe20000000000 */
[----:B------:R-:W-:Y:S01]  /*0cf0*/  IMAD.HI.U32 R7, R6, R25, RZ ;  /* 0x0000001906077227 */ /* 0x000fe200078e00ff */
[C---:B------:R-:W-:Y:S01]  /*0d00*/  LOP3.LUT R125, R98.reuse, 0x16, RZ, 0xfc, !PT ;  /* 0x00000016627d7812 */ /* 0x040fe200078efcff */
[----:B------:R-:W-:Y:S01]  /*0d10*/  ULOP3.LUT UR4, UR4, 0x600000, URZ, 0xc0, !UPT ;  /* 0x0060000004047892 */ /* 0x000fe2000f8ec0ff */
[----:B------:R-:W-:Y:S01]  /*0d20*/  LOP3.LUT R127, R98, 0x1e, RZ, 0xfc, !PT ;  /* 0x0000001e627f7812 */ /* 0x000fe200078efcff */
[----:B------:R-:W-:Y:S01]  /*0d30*/  IMAD.MOV R5, RZ, RZ, -R5 ;  /* 0x000000ffff057224 */ /* 0x000fe200078e0a05 */
[----:B------:R-:W-:Y:S01]  /*0d40*/  IABS R35, R125 ;  /* 0x0000007d00237213 */ /* 0x000fe20000000000 */
[----:B------:R-:W-:Y:S01]  /*0d50*/  IMAD.MOV R7, RZ, RZ, -R7 ;  /* 0x000000ffff077224 */ /* 0x000fe200078e0a07 */
[----:B------:R-:W-:Y:S01]  /*0d60*/  IABS R43, R127 ;  /* 0x0000007f002b7213 */ /* 0x000fe20000000000 */
[C---:B------:R-:W-:Y:S01]  /*0d70*/  IMAD R17, R2.reuse, R5, R17 ;  /* 0x0000000502117224 */ /* 0x040fe200078e0211 */
[----:B------:R-:W-:Y:S01]  /*0d80*/  ISETP.GT.U32.AND P1, PT, R2, R13, PT ;  /* 0x0000000d0200720c */ /* 0x000fe20003f24070 */
[----:B------:R-:W-:Y:S01]  /*0d90*/  IMAD.HI.U32 R5, R6, R23, RZ ;  /* 0x0000001706057227 */ /* 0x000fe200078e00ff */
[----:B------:R-:W-:-:S02]  /*0da0*/  LOP3.LUT R126, R98, 0x18, RZ, 0xfc, !PT ;  /* 0x00000018627e7812 */ /* 0x000fc400078efcff */
[C---:B------:R-:W-:Y:S01]  /*0db0*/  ISETP.GT.U32.AND P6, PT, R2.reuse, R17, PT ;  /* 0x000000110200720c */ /* 0x040fe20003fc4070 */
[----:B------:R-:W-:Y:S01]  /*0dc0*/  IMAD R25, R2, R7, R25 ;  /* 0x0000000702197224 */ /* 0x000fe200078e0219 */
[----:B------:R-:W-:Y:S01]  /*0dd0*/  IABS R37, R126 ;  /* 0x0000007e00257213 */ /* 0x000fe20000000000 */
[----:B------:R-:W-:Y:S01]  /*0de0*/  IMAD.HI.U32 R8, R6, R21, RZ ;  /* 0x0000001506087227 */ /* 0x000fe200078e00ff */
[C---:B------:R-:W-:Y:S02]  /*0df0*/  LOP3.LUT R128, R98.reuse, 0x1a, RZ, 0xfc, !PT ;  /* 0x0000001a62807812 */ /* 0x040fe400078efcff */
[----:B------:R-:W-:Y:S01]  /*0e00*/  LOP3.LUT R129, R98, 0x1c, RZ, 0xfc, !PT ;  /* 0x0000001c62817812 */ /* 0x000fe200078efcff */
[----:B------:R-:W-:Y:S01]  /*0e10*/  IMAD.HI.U32 R7, R6, R29, RZ ;  /* 0x0000001d06077227 */ /* 0x000fe200078e00ff */
[----:B------:R-:W-:Y:S02]  /*0e20*/  IABS R39, R128 ;  /* 0x0000008000277213 */ /* 0x000fe40000000000 */
[----:B------:R-:W-:Y:S01]  /*0e30*/  IABS R41, R129 ;  /* 0x0000008100297213 */ /* 0x000fe20000000000 */
[----:B------:R-:W-:-:S02]  /*0e40*/  IMAD.MOV R5, RZ, RZ, -R5 ;  /* 0x000000ffff057224 */ /* 0x000fc400078e0a05 */
[----:B------:R-:W-:Y:S02]  /*0e50*/  IMAD.MOV R8, RZ, RZ, -R8 ;  /* 0x000000ffff087224 */ /* 0x000fe400078e0a08 */
[----:B------:R-:W-:Y:S02]  /*0e60*/  IMAD.MOV R7, RZ, RZ, -R7 ;  /* 0x000000ffff077224 */ /* 0x000fe400078e0a07 */
[----:B------:R-:W-:Y:S02]  /*0e70*/  IMAD.IADD R99, R18, 0x1, R3 ;  /* 0x0000000112637824 */ /* 0x000fe400078e0203 */
[----:B------:R-:W-:Y:S02]  /*0e80*/  IMAD R23, R2, R5, R23 ;  /* 0x0000000502177224 */ /* 0x000fe400078e0217 */
[----:B------:R-:W-:-:S04]  /*0e90*/  IMAD.HI.U32 R5, R6, R27, RZ ;  /* 0x0000001b06057227 */ /* 0x000fc800078e00ff */
[C---:B------:R-:W-:Y:S02]  /*0ea0*/  IMAD R21, R2.reuse, R8, R21 ;  /* 0x0000000802157224 */ /* 0x040fe400078e0215 */
[----:B------:R-:W-:Y:S01]  /*0eb0*/  IMAD R29, R2, R7, R29 ;  /* 0x00000007021d7224 */ /* 0x000fe200078e021d */
[----:B------:R-:W-:Y:S01]  /*0ec0*/  IABS R7, R99 ;  /* 0x0000006300077213 */ /* 0x000fe20000000000 */
[----:B------:R-:W-:-:S04]  /*0ed0*/  IMAD.HI.U32 R8, R6, R31, RZ ;  /* 0x0000001f06087227 */ /* 0x000fc800078e00ff */
[----:B------:R-:W-:Y:S02]  /*0ee0*/  IMAD.MOV R5, RZ, RZ, -R5 ;  /* 0x000000ffff057224 */ /* 0x000fe400078e0a05 */
[----:B------:R-:W-:-:S04]  /*0ef0*/  IMAD.HI.U32 R3, R6, R33, RZ ;  /* 0x0000002106037227 */ /* 0x000fc800078e00ff */
[----:B------:R-:W-:Y:S02]  /*0f00*/  IMAD.MOV R8, RZ, RZ, -R8 ;  /* 0x000000ffff087224 */ /* 0x000fe400078e0a08 */
[----:B------:R-:W-:-:S04]  /*0f10*/  IMAD.HI.U32 R4, R4, R7, RZ ;  /* 0x0000000704047227 */ /* 0x000fc800078e00ff */
[C---:B------:R-:W-:Y:S02]  /*0f20*/  IMAD R27, R2.reuse, R5, R27 ;  /* 0x00000005021b7224 */ /* 0x040fe400078e021b */
[----:B------:R-:W-:Y:S02]  /*0f30*/  IMAD.MOV R5, RZ, RZ, -R3 ;  /* 0x000000ffff057224 */ /* 0x000fe400078e0a03 */
[----:B------:R-:W-:Y:S02]  /*0f40*/  IMAD R31, R2, R8, R31 ;  /* 0x00000008021f7224 */ /* 0x000fe400078e021f */
[----:B------:R-:W-:-:S04]  /*0f50*/  IMAD.HI.U32 R3, R6, R35, RZ ;  /* 0x0000002306037227 */ /* 0x000fc800078e00ff */
[----:B------:R-:W-:Y:S02]  /*0f60*/  IMAD.MOV R8, RZ, RZ, -R4 ;  /* 0x000000ffff087224 */ /* 0x000fe400078e0a04 */
[----:B------:R-:W-:Y:S02]  /*0f70*/  IMAD.MOV R9, RZ, RZ, -R3 ;  /* 0x000000ffff097224 */ /* 0x000fe400078e0a03 */
[----:B------:R-:W-:Y:S02]  /*0f80*/  IMAD R3, R14, R8, R7 ;  /* 0x000000080e037224 */ /* 0x000fe400078e0207 */
[----:B------:R-:W-:Y:S02]  /*0f90*/  IMAD R33, R2, R5, R33 ;  /* 0x0000000502217224 */ /* 0x000fe400078e0221 */
[----:B------:R-:W-:Y:S01]  /*0fa0*/  IMAD.HI.U32 R5, R6, R43, RZ ;  /* 0x0000002b06057227 */ /* 0x000fe200078e00ff */
[----:B------:R-:W-:-:S03]  /*0fb0*/  ISETP.GT.U32.AND P0, PT, R14, R3, PT ;  /* 0x000000030e00720c */ /* 0x000fc60003f04070 */
[----:B------:R-:W-:Y:S02]  /*0fc0*/  IMAD.MOV R5, RZ, RZ, -R5 ;  /* 0x000000ffff057224 */ /* 0x000fe400078e0a05 */
[--C-:B------:R-:W-:Y:S02]  /*0fd0*/  @!P1 IMAD.IADD R13, R13, 0x1, -R2.reuse ;  /* 0x000000010d0d9824 */ /* 0x100fe400078e0a02 */
[C---:B------:R-:W-:Y:S02]  /*0fe0*/  IMAD R43, R2.reuse, R5, R43 ;  /* 0x00000005022b7224 */ /* 0x040fe400078e022b */
[----:B------:R-:W-:Y:S01]  /*0ff0*/  @!P6 IMAD.IADD R17, R17, 0x1, -R2 ;  /* 0x000000011111e824 */ /* 0x000fe200078e0a02 */
[C---:B------:R-:W-:Y:S01]  /*1000*/  ISETP.GT.U32.AND P1, PT, R2.reuse, R13, PT ;  /* 0x0000000d0200720c */ /* 0x040fe20003f24070 */
[----:B------:R-:W-:Y:S01]  /*1010*/  IMAD R8, R105, UR10, RZ ;  /* 0x0000000a69087c24 */ /* 0x000fe2000f8e02ff */
[C---:B------:R-:W-:Y:S01]  /*1020*/  ISETP.GT.U32.AND P4, PT, R2.reuse, R43, PT ;  /* 0x0000002b0200720c */ /* 0x040fe20003f84070 */
[----:B------:R-:W-:Y:S01]  /*1030*/  @!P0 IMAD.IADD R3, R3, 0x1, -R14 ;  /* 0x0000000103038824 */ /* 0x000fe200078e0a0e */
[----:B------:R-:W-:Y:S01]  /*1040*/  ISETP.GT.U32.AND P0, PT, R2, R15, PT ;  /* 0x0000000f0200720c */ /* 0x000fe20003f04070 */
[----:B------:R-:W-:-:S03]  /*1050*/  IMAD.HI.U32 R4, R6, R37, RZ ;  /* 0x0000002506047227 */ /* 0x000fc600078e00ff */
[----:B------:R-:W-:Y:S01]  /*1060*/  ISETP.GT.U32.AND P2, PT, R14, R3, PT ;  /* 0x000000030e00720c */ /* 0x000fe20003f44070 */
[----:B------:R-:W-:Y:S02]  /*1070*/  IMAD R5, R45, 0x2, R8 ;  /* 0x000000022d057824 */ /* 0x000fe400078e0208 */
[----:B------:R-:W-:Y:S02]  /*1080*/  IMAD.MOV R4, RZ, RZ, -R4 ;  /* 0x000000ffff047224 */ /* 0x000fe400078e0a04 */
[--C-:B------:R-:W-:Y:S01]  /*1090*/  @!P1 IMAD.IADD R13, R13, 0x1, -R2.reuse ;  /* 0x000000010d0d9824 */ /* 0x100fe200078e0a02 */
[C---:B------:R-:W-:Y:S01]  /*10a0*/  ISETP.GT.U32.AND P1, PT, R2.reuse, R23, PT ;  /* 0x000000170200720c */ /* 0x040fe20003f24070 */
[--C-:B------:R-:W-:Y:S01]  /*10b0*/  @!P4 IMAD.IADD R43, R43, 0x1, -R2.reuse ;  /* 0x000000012b2bc824 */ /* 0x100fe200078e0a02 */
[C---:B------:R-:W-:Y:S01]  /*10c0*/  ISETP.GT.U32.AND P4, PT, R2.reuse, R21, PT ;  /* 0x000000150200720c */ /* 0x040fe20003f84070 */
[----:B------:R-:W-:Y:S01]  /*10d0*/  @!P0 IMAD.IADD R15, R15, 0x1, -R2 ;  /* 0x000000010f0f8824 */ /* 0x000fe200078e0a02 */
[C---:B------:R-:W-:Y:S01]  /*10e0*/  ISETP.GT.U32.AND P0, PT, R2.reuse, R25, PT ;  /* 0x000000190200720c */ /* 0x040fe20003f04070 */
[----:B------:R-:W-:Y:S01]  /*10f0*/  IMAD R7, R45, 0x2, R5 ;  /* 0x000000022d077824 */ /* 0x000fe200078e0205 */
[C---:B------:R-:W-:Y:S01]  /*1100*/  ISETP.GT.U32.AND P5, PT, R2.reuse, R43, PT ;  /* 0x0000002b0200720c */ /* 0x040fe20003fa4070 */
[----:B------:R-:W-:Y:S01]  /*1110*/  @!P2 IMAD.IADD R3, R3, 0x1, -R14 ;  /* 0x000000010303a824 */ /* 0x000fe200078e0a0e */
[C---:B------:R-:W-:Y:S01]  /*1120*/  ISETP.GT.U32.AND P2, PT, R2.reuse, R19, PT ;  /* 0x000000130200720c */ /* 0x040fe20003f44070 */
[C---:B------:R-:W-:Y:S01]  /*1130*/  IMAD R35, R2.reuse, R9, R35 ;  /* 0x0000000902237224 */ /* 0x040fe200078e0223 */
[C---:B------:R-:W-:Y:S01]  /*1140*/  ISETP.GT.U32.AND P6, PT, R2.reuse, R15, PT ;  /* 0x0000000f0200720c */ /* 0x040fe20003fc4070 */
[----:B------:R-:W-:-:S02]  /*1150*/  IMAD R37, R2, R4, R37 ;  /* 0x0000000402257224 */ /* 0x000fc400078e0225 */
[--C-:B------:R-:W-:Y:S01]  /*1160*/  @!P1 IMAD.IADD R23, R23, 0x1, -R2.reuse ;  /* 0x0000000117179824 */ /* 0x100fe200078e0a02 */
[----:B------:R-:W-:Y:S01]  /*1170*/  ISETP.GE.AND P1, PT, R110, RZ, PT ;  /* 0x000000ff6e00720c */ /* 0x000fe20003f26270 */
[--C-:B------:R-:W-:Y:S01]  /*1180*/  @!P4 IMAD.IADD R21, R21, 0x1, -R2.reuse ;  /* 0x000000011515c824 */ /* 0x100fe200078e0a02 */
[----:B------:R-:W-:Y:S01]  /*1190*/  ISETP.GE.AND P4, PT, R98, RZ, PT ;  /* 0x000000ff6200720c */ /* 0x000fe20003f86270 */
[--C-:B------:R-:W-:Y:S01]  /*11a0*/  @!P0 IMAD.IADD R25, R25, 0x1, -R2.reuse ;  /* 0x0000000119198824 */ /* 0x100fe200078e0a02 */
[----:B------:R-:W-:Y:S01]  /*11b0*/  ISETP.GE.AND P0, PT, R112, RZ, PT ;  /* 0x000000ff7000720c */ /* 0x000fe20003f06270 */
[--C-:B------:R-:W-:Y:S01]  /*11c0*/  @!P5 IMAD.IADD R43, R43, 0x1, -R2.reuse ;  /* 0x000000012b2bd824 */ /* 0x100fe200078e0a02 */
[C---:B------:R-:W-:Y:S01]  /*11d0*/  ISETP.GT.U32.AND P5, PT, R2.reuse, R27, PT ;  /* 0x0000001b0200720c */ /* 0x040fe20003fa4070 */
[--C-:B------:R-:W-:Y:S01]  /*11e0*/  @!P2 IMAD.IADD R19, R19, 0x1, -R2.reuse ;  /* 0x000000011313a824 */ /* 0x100fe200078e0a02 */
[C---:B------:R-:W-:Y:S01]  /*11f0*/  ISETP.GT.U32.AND P2, PT, R2.reuse, R17, PT ;  /* 0x000000110200720c */ /* 0x040fe20003f44070 */
[----:B------:R-:W-:Y:S01]  /*1200*/  @!P6 IMAD.IADD R15, R15, 0x1, -R2 ;  /* 0x000000010f0fe824 */ /* 0x000fe200078e0a02 */
[----:B------:R-:W-:Y:S01]  /*1210*/  ISETP.GT.U32.AND P6, PT, R2, R25, PT ;  /* 0x000000190200720c */ /* 0x000fe20003fc4070 */
[----:B------:R-:W-:-:S04]  /*1220*/  IMAD.HI.U32 R4, R6, R39, RZ ;  /* 0x0000002706047227 */ /* 0x000fc800078e00ff */
[----:B------:R-:W-:Y:S02]  /*1230*/  @!P1 IMAD.MOV R15, RZ, RZ, -R15 ;  /* 0x000000ffff0f9224 */ /* 0x000fe400078e0a0f */
[----:B------:R-:W-:Y:S01]  /*1240*/  @!P4 IMAD.MOV R13, RZ, RZ, -R13 ;  /* 0x000000ffff0dc224 */ /* 0x000fe200078e0a0d */
[C---:B------:R-:W-:Y:S01]  /*1250*/  ISETP.GT.U32.AND P4, PT, R2.reuse, R23, PT ;  /* 0x000000170200720c */ /* 0x040fe20003f84070 */
[--C-:B------:R-:W-:Y:S01]  /*1260*/  @!P5 IMAD.IADD R27, R27, 0x1, -R2.reuse ;  /* 0x000000011b1bd824 */ /* 0x100fe200078e0a02 */
[C---:B------:R-:W-:Y:S01]  /*1270*/  ISETP.GT.U32.AND P5, PT, R2.reuse, R19, PT ;  /* 0x000000130200720c */ /* 0x040fe20003fa4070 */
[--C-:B------:R-:W-:Y:S01]  /*1280*/  @!P2 IMAD.IADD R17, R17, 0x1, -R2.reuse ;  /* 0x000000011111a824 */ /* 0x100fe200078e0a02 */
[C---:B------:R-:W-:Y:S01]  /*1290*/  ISETP.GT.U32.AND P2, PT, R2.reuse, R21, PT ;  /* 0x000000150200720c */ /* 0x040fe20003f44070 */
[----:B------:R-:W-:Y:S01]  /*12a0*/  @!P6 IMAD.IADD R25, R25, 0x1, -R2 ;  /* 0x000000011919e824 */ /* 0x000fe200078e0a02 */
[C---:B------:R-:W-:Y:S01]  /*12b0*/  ISETP.GT.U32.AND P1, PT, R2.reuse, R27, PT ;  /* 0x0000001b0200720c */ /* 0x040fe20003f24070 */
[----:B------:R-:W-:Y:S01]  /*12c0*/  @!P0 IMAD.MOV R17, RZ, RZ, -R17 ;  /* 0x000000ffff118224 */ /* 0x000fe200078e0a11 */
[----:B------:R-:W-:Y:S01]  /*12d0*/  ISETP.GT.U32.AND P0, PT, R2, R29, PT ;  /* 0x0000001d0200720c */ /* 0x000fe20003f04070 */
[----:B------:R-:W-:Y:S01]  /*12e0*/  IMAD R9, R45, 0x2, R7 ;  /* 0x000000022d097824 */ /* 0x000fe200078e0207 */
[----:B------:R-:W-:Y:S01]  /*12f0*/  ISETP.GE.AND P6, PT, R114, RZ, PT ;  /* 0x000000ff7200720c */ /* 0x000fe20003fc6270 */
[----:B------:R-:W-:-:S02]  /*1300*/  IMAD.MOV R4, RZ, RZ, -R4 ;  /* 0x000000ffff047224 */ /* 0x000fc400078e0a04 */
[--C-:B------:R-:W-:Y:S01]  /*1310*/  @!P4 IMAD.IADD R23, R23, 0x1, -R2.reuse ;  /* 0x000000011717c824 */ /* 0x100fe200078e0a02 */
[C---:B------:R-:W-:Y:S01]  /*1320*/  ISETP.GT.U32.AND P4, PT, R2.reuse, R35, PT ;  /* 0x000000230200720c */ /* 0x040fe20003f84070 */
[--C-:B------:R-:W-:Y:S01]  /*1330*/  @!P5 IMAD.IADD R19, R19, 0x1, -R2.reuse ;  /* 0x000000011313d824 */ /* 0x100fe200078e0a02 */
[C---:B------:R-:W-:Y:S01]  /*1340*/  ISETP.GT.U32.AND P5, PT, R2.reuse, R31, PT ;  /* 0x0000001f0200720c */ /* 0x040fe20003fa4070 */
[--C-:B------:R-:W-:Y:S01]  /*1350*/  @!P2 IMAD.IADD R21, R21, 0x1, -R2.reuse ;  /* 0x000000011515a824 */ /* 0x100fe200078e0a02 */
[----:B------:R-:W-:Y:S01]  /*1360*/  ISETP.GT.U32.AND P2, PT, R2, R33, PT ;  /* 0x000000210200720c */ /* 0x000fe20003f44070 */
[--C-:B------:R-:W-:Y:S01]  /*1370*/  @!P1 IMAD.IADD R27, R27, 0x1, -R2.reuse ;  /* 0x000000011b1b9824 */ /* 0x100fe200078e0a02 */
[----:B------:R-:W-:Y:S01]  /*1380*/  ISETP.GE.AND P1, PT, R116, RZ, PT ;  /* 0x000000ff7400720c */ /* 0x000fe20003f26270 */
[----:B------:R-:W-:Y:S01]  /*1390*/  @!P0 IMAD.IADD R29, R29, 0x1, -R2 ;  /* 0x000000011d1d8824 */ /* 0x000fe200078e0a02 */
[----:B------:R-:W-:Y:S01]  /*13a0*/  ISETP.GE.AND P0, PT, R118, RZ, PT ;  /* 0x000000ff7600720c */ /* 0x000fe20003f06270 */
[----:B------:R-:W-:-:S02]  /*13b0*/  IMAD R12, R45, 0x2, R9 ;  /* 0x000000022d0c7824 */ /* 0x000fc400078e0209 */
[C---:B------:R-:W-:Y:S01]  /*13c0*/  IMAD R39, R2.reuse, R4, R39 ;  /* 0x0000000402277224 */ /* 0x040fe200078e0227 */
[----:B------:R-:W-:Y:S01]  /*13d0*/  LOP3.LUT R4, R105, 0xa, RZ, 0xfc, !PT ;  /* 0x0000000a69047812 */ /* 0x000fe200078efcff */
[----:B------:R-:W-:Y:S01]  /*13e0*/  @!P6 IMAD.MOV R19, RZ, RZ, -R19 ;  /* 0x000000ffff13e224 */ /* 0x000fe200078e0a13 */
[----:B------:R-:W-:Y:S01]  /*13f0*/  ISETP.GT.U32.AND P6, PT, R2, R29, PT ;  /* 0x0000001d0200720c */ /* 0x000fe20003fc4070 */
[--C-:B------:R-:W-:Y:S01]  /*1400*/  @!P5 IMAD.IADD R31, R31, 0x1, -R2.reuse ;  /* 0x000000011f1fd824 */ /* 0x100fe200078e0a02 */
[----:B------:R-:W-:Y:S01]  /*1410*/  ISETP.GE.AND P5, PT, R120, RZ, PT ;  /* 0x000000ff7800720c */ /* 0x000fe20003fa6270 */
[----:B------:R-:W-:Y:S01]  /*1420*/  @!P2 IMAD.IADD R33, R33, 0x1, -R2 ;  /* 0x000000012121a824 */ /* 0x000fe200078e0a02 */
[----:B------:R-:W-:Y:S01]  /*1430*/  ISETP.GE.AND P2, PT, R121, RZ, PT ;  /* 0x000000ff7900720c */ /* 0x000fe20003f46270 */
[----:B------:R-:W-:Y:S01]  /*1440*/  @!P1 IMAD.MOV R21, RZ, RZ, -R21 ;  /* 0x000000ffff159224 */ /* 0x000fe200078e0a15 */
[----:B------:R-:W-:Y:S01]  /*1450*/  ISETP.GT.U32.AND P1, PT, R2, R31, PT ;  /* 0x0000001f0200720c */ /* 0x000fe20003f24070 */
[----:B------:R-:W-:-:S02]  /*1460*/  IMAD R14, R45, 0x2, R12 ;  /* 0x000000022d0e7824 */ /* 0x000fc400078e020c */
[----:B------:R-:W-:-:S04]  /*1470*/  IMAD.HI.U32 R6, R6, R41, RZ ;  /* 0x0000002906067227 */ /* 0x000fc800078e00ff */
[----:B------:R-:W-:Y:S02]  /*1480*/  IMAD R16, R45, 0x2, R14 ;  /* 0x000000022d107824 */ /* 0x000fe400078e020e */
[----:B------:R-:W-:Y:S01]  /*1490*/  @!P5 IMAD.MOV R25, RZ, RZ, -R25 ;  /* 0x000000ffff19d224 */ /* 0x000fe200078e0a19 */
[C---:B------:R-:W-:Y:S01]  /*14a0*/  ISETP.GT.U32.AND P5, PT, R2.reuse, R37, PT ;  /* 0x000000250200720c */ /* 0x040fe20003fa4070 */
[----:B------:R-:W-:Y:S01]  /*14b0*/  @!P2 IMAD.MOV R27, RZ, RZ, -R27 ;  /* 0x000000ffff1ba224 */ /* 0x000fe200078e0a1b */
[----:B------:R-:W-:Y:S01]  /*14c0*/  ISETP.GT.U32.AND P2, PT, R2, R39, PT ;  /* 0x000000270200720c */ /* 0x000fe20003f44070 */
[--C-:B------:R-:W-:Y:S01]  /*14d0*/  @!P1 IMAD.IADD R31, R31, 0x1, -R2.reuse ;  /* 0x000000011f1f9824 */ /* 0x100fe200078e0a02 */
[----:B------:R-:W-:Y:S01]  /*14e0*/  ISETP.GE.AND P1, PT, R123, RZ, PT ;  /* 0x000000ff7b00720c */ /* 0x000fe20003f26270 */
[----:B------:R-:W-:Y:S02]  /*14f0*/  @!P4 IMAD.IADD R35, R35, 0x1, -R2 ;  /* 0x000000012323c824 */ /* 0x000fe400078e0a02 */
[----:B------:R-:W-:-:S02]  /*1500*/  IMAD R20, R45, 0x4, R16 ;  /* 0x000000042d147824 */ /* 0x000fc400078e0210 */
[----:B------:R-:W-:Y:S01]  /*1510*/  IMAD.MOV R6, RZ, RZ, -R6 ;  /* 0x000000ffff067224 */ /* 0x000fe200078e0a06 */
[----:B------:R-:W-:Y:S01]  /*1520*/  ISETP.GT.U32.AND P4, PT, R2, R35, PT ;  /* 0x000000230200720c */ /* 0x000fe20003f84070 */
[----:B------:R-:W-:Y:S02]  /*1530*/  IMAD R22, R45, 0x2, R20 ;  /* 0x000000022d167824 */ /* 0x000fe400078e0214 */
[----:B------:R-:W-:Y:S01]  /*1540*/  @!P6 IMAD.IADD R29, R29, 0x1, -R2 ;  /* 0x000000011d1de824 */ /* 0x000fe200078e0a02 */
[----:B------:R-:W-:Y:S01]  /*1550*/  ISETP.GE.AND P6, PT, R122, RZ, PT ;  /* 0x000000ff7a00720c */ /* 0x000fe20003fc6270 */
[C---:B------:R-:W-:Y:S01]  /*1560*/  IMAD R41, R2.reuse, R6, R41 ;  /* 0x0000000602297224 */ /* 0x040fe200078e0229 */
[----:B------:R-:W-:Y:S01]  /*1570*/  LOP3.LUT R6, R105, 0x10, RZ, 0xfc, !PT ;  /* 0x0000001069067812 */ /* 0x000fe200078efcff */
[----:B------:R-:W-:Y:S02]  /*1580*/  IMAD R24, R45, 0x2, R22 ;  /* 0x000000022d187824 */ /* 0x000fe400078e0216 */
[--C-:B------:R-:W-:Y:S01]  /*1590*/  @!P2 IMAD.IADD R39, R39, 0x1, -R2.reuse ;  /* 0x000000012727a824 */ /* 0x100fe200078e0a02 */
[----:B------:R-:W-:Y:S01]  /*15a0*/  PLOP3.LUT P2, PT, PT, PT, UP1, 0x80, 0x8 ;  /* 0x000000000008781c */ /* 0x000fe20003f4f018 */
[----:B------:R-:W-:Y:S01]  /*15b0*/  @!P5 IMAD.IADD R37, R37, 0x1, -R2 ;  /* 0x000000012525d824 */ /* 0x000fe200078e0a02 */
[----:B------:R-:W-:Y:S01]  /*15c0*/  ISETP.GT.U32.AND P5, PT, R2, R41, PT ;  /* 0x000000290200720c */ /* 0x000fe20003fa4070 */
[C---:B------:R-:W-:Y:S01]  /*15d0*/  IMAD R26, R45.reuse, 0x2, R24 ;  /* 0x000000022d1a7824 */ /* 0x040fe200078e0218 */
[----:B------:R-:W-:Y:S01]  /*15e0*/  ISETP.LT.AND P2, PT, R6, UR8, P2 ;  /* 0x0000000806007c0c */ /* 0x000fe20009741270 */
[----:B------:R-:W-:Y:S01]  /*15f0*/  @!P1 IMAD.MOV R31, RZ, RZ, -R31 ;  /* 0x000000ffff1f9224 */ /* 0x000fe200078e0a1f */
[----:B------:R-:W-:Y:S01]  /*1600*/  ISETP.GT.U32.AND P1, PT, R2, R39, PT ;  /* 0x000000270200720c */ /* 0x000fe20003f24070 */
[----:B------:R-:W-:Y:S01]  /*1610*/  IMAD R28, R45, 0x2, R26 ;  /* 0x000000022d1c7824 */ /* 0x000fe200078e021a */
[----:B------:R-:W-:Y:S01]  /*1620*/  LEA.HI R6, R0, 0x3e, RZ, 0x1a ;  /* 0x0000003e00067811 */ /* 0x000fe200078fd0ff */
[----:B------:R-:W-:Y:S01]  /*1630*/  @!P4 IMAD.IADD R35, R35, 0x1, -R2 ;  /* 0x000000012323c824 */ /* 0x000fe200078e0a02 */
[----:B------:R-:W-:Y:S01]  /*1640*/  ISETP.GE.AND P4, PT, R125, RZ, PT ;  /* 0x000000ff7d00720c */ /* 0x000fe20003f86270 */
[----:B------:R-:W-:Y:S01]  /*1650*/  @!P6 IMAD.MOV R29, RZ, RZ, -R29 ;  /* 0x000000ffff1de224 */ /* 0x000fe200078e0a1d */
[----:B------:R-:W-:Y:S01]  /*1660*/  ISETP.GT.U32.AND P6, PT, R2, R37, PT ;  /* 0x000000250200720c */ /* 0x000fe20003fc4070 */
[----:B------:R-:W-:-:S02]  /*1670*/  IMAD R30, R45, 0x2, R28 ;  /* 0x000000022d1e7824 */ /* 0x000fc400078e021c */
[----:B------:R-:W-:Y:S02]  /*1680*/  @!P5 IMAD.IADD R41, R41, 0x1, -R2 ;  /* 0x000000012929d824 */ /* 0x000fe400078e0a02 */
[----:B------:R-:W-:Y:S02]  /*1690*/  IMAD R48, R45, 0x2, R30 ;  /* 0x000000022d307824 */ /* 0x000fe400078e021e */
[----:B------:R-:W-:Y:S01]  /*16a0*/  @!P1 IMAD.IADD R39, R39, 0x1, -R2 ;  /* 0x0000000127279824 */ /* 0x000fe200078e0a02 */
[----:B------:R-:W-:Y:S01]  /*16b0*/  ISETP.GE.AND P1, PT, R127, RZ, PT ;  /* 0x000000ff7f00720c */ /* 0x000fe20003f26270 */
[C---:B------:R-:W-:Y:S01]  /*16c0*/  IMAD R32, R45.reuse, 0x4, R48 ;  /* 0x000000042d207824 */ /* 0x040fe200078e0230 */
[C---:B------:R-:W-:Y:S01]  /*16d0*/  ISETP.GT.U32.AND P5, PT, R2.reuse, R41, PT ;  /* 0x000000290200720c */ /* 0x040fe20003fa4070 */
[----:B------:R-:W-:Y:S01]  /*16e0*/  @!P0 IMAD.MOV R23, RZ, RZ, -R23 ;  /* 0x000000ffff178224 */ /* 0x000fe200078e0a17 */
[----:B------:R-:W-:Y:S01]  /*16f0*/  ISETP.GT.U32.AND P0, PT, R2, R33, PT ;  /* 0x000000210200720c */ /* 0x000fe20003f04070 */
[----:B------:R-:W-:Y:S01]  /*1700*/  @!P4 IMAD.MOV R35, RZ, RZ, -R35 ;  /* 0x000000ffff23c224 */ /* 0x000fe200078e0a23 */
[----:B------:R-:W-:Y:S01]  /*1710*/  ISETP.GE.AND P4, PT, R126, RZ, PT ;  /* 0x000000ff7e00720c */ /* 0x000fe20003f86270 */
[----:B------:R-:W-:-:S02]  /*1720*/  IMAD R34, R45, 0x2, R32 ;  /* 0x000000022d227824 */ /* 0x000fc400078e0220 */
[----:B------:R-:W-:Y:S01]  /*1730*/  @!P6 IMAD.IADD R37, R37, 0x1, -R2 ;  /* 0x000000012525e824 */ /* 0x000fe200078e0a02 */
[----:B------:R-:W-:Y:S01]  /*1740*/  ISETP.GE.AND P6, PT, R128, RZ, PT ;  /* 0x000000ff8000720c */ /* 0x000fe20003fc6270 */
[----:B------:R-:W-:Y:S02]  /*1750*/  IMAD R49, R45, 0x2, R34 ;  /* 0x000000022d317824 */ /* 0x000fe400078e0222 */
[----:B------:R-:W-:Y:S01]  /*1760*/  @!P1 IMAD.MOV R43, RZ, RZ, -R43 ;  /* 0x000000ffff2b9224 */ /* 0x000fe200078e0a2b */
[----:B------:R-:W-:Y:S01]  /*1770*/  ISETP.GE.AND P1, PT, R99, RZ, PT ;  /* 0x000000ff6300720c */ /* 0x000fe20003f26270 */
[----:B------:R-:W-:Y:S02]  /*1780*/  IMAD R50, R45, 0x2, R49 ;  /* 0x000000022d327824 */ /* 0x000fe400078e0231 */
[----:B------:R-:W-:Y:S01]  /*1790*/  @!P5 IMAD.IADD R41, R41, 0x1, -R2 ;  /* 0x000000012929d824 */ /* 0x000fe200078e0a02 */
[----:B------:R-:W-:Y:S01]  /*17a0*/  ISETP.NE.AND P5, PT, R10, RZ, PT ;  /* 0x000000ff0a00720c */ /* 0x000fe20003fa5270 */
[----:B------:R-:W-:-:S02]  /*17b0*/  IMAD R36, R45, 0x2, R50 ;  /* 0x000000022d247824 */ /* 0x000fc400078e0232 */
[----:B------:R-:W-:Y:S01]  /*17c0*/  @!P0 IMAD.IADD R33, R33, 0x1, -R2 ;  /* 0x0000000121218824 */ /* 0x000fe200078e0a02 */
[----:B------:R-:W-:Y:S01]  /*17d0*/  ISETP.GE.AND P0, PT, R124, RZ, PT ;  /* 0x000000ff7c00720c */ /* 0x000fe20003f06270 */
[----:B------:R-:W-:Y:S01]  /*17e0*/  @!P4 IMAD.MOV R37, RZ, RZ, -R37 ;  /* 0x000000ffff25c224 */ /* 0x000fe200078e0a25 */
[----:B------:R-:W-:Y:S01]  /*17f0*/  ISETP.GE.AND P4, PT, R129, RZ, PT ;  /* 0x000000ff8100720c */ /* 0x000fe20003f86270 */
[----:B------:R-:W-:Y:S01]  /*1800*/  @!P6 IMAD.MOV R39, RZ, RZ, -R39 ;  /* 0x000000ffff27e224 */ /* 0x000fe200078e0a27 */
[----:B------:R-:W-:Y:S01]  /*1810*/  ISETP.NE.AND P6, PT, R11, RZ, PT ;  /* 0x000000ff0b00720c */ /* 0x000fe20003fc5270 */
[C---:B------:R-:W-:Y:S01]  /*1820*/  IMAD R38, R45.reuse, 0x2, R36 ;  /* 0x000000022d267824 */ /* 0x040fe200078e0224 */
[----:B------:R-:W-:Y:S01]  /*1830*/  LEA.HI R2, R0, 0xe, RZ, 0x1a ;  /* 0x0000000e00027811 */ /* 0x000fe200078fd0ff */
[----:B------:R-:W-:Y:S01]  /*1840*/  IMAD.MOV.U32 R85, RZ, RZ, R3 ;  /* 0x000000ffff557224 */ /* 0x000fe200078e0003 */
[C---:B------:R-:W-:Y:S01]  /*1850*/  SEL R82, R70.reuse, R15, !P6 ;  /* 0x0000000f46527207 */ /* 0x040fe20007000000 */
[C---:B------:R-:W-:Y:S01]  /*1860*/  IMAD R15, R45.reuse, 0x2, R38 ;  /* 0x000000022d0f7824 */ /* 0x040fe200078e0226 */
[C---:B------:R-:W-:Y:S01]  /*1870*/  SEL R90, R70.reuse, R19, !P6 ;  /* 0x00000013465a7207 */ /* 0x040fe20007000000 */
[----:B------:R-:W-:Y:S01]  /*1880*/  @!P1 IMAD.MOV R85, RZ, RZ, -R85 ;  /* 0x000000ffff559224 */ /* 0x000fe200078e0a55 */
[----:B------:R-:W-:Y:S01]  /*1890*/  @!P5 LOP3.LUT R85, RZ, R10, RZ, 0x33, !PT ;  /* 0x0000000aff55d212 */ /* 0x000fe200078e33ff */
[C---:B------:R-:W-:Y:S01]  /*18a0*/  IMAD R10, R45.reuse, 0x4, R15 ;  /* 0x000000042d0a7824 */ /* 0x040fe200078e020f */
[C---:B------:R-:W-:Y:S01]  /*18b0*/  SEL R94, R70.reuse, R23, !P6 ;  /* 0x00000017465e7207 */ /* 0x040fe20007000000 */
[----:B------:R-:W-:Y:S01]  /*18c0*/  @!P0 IMAD.MOV R33, RZ, RZ, -R33 ;  /* 0x000000ffff218224 */ /* 0x000fe200078e0a21 */
[C---:B------:R-:W-:Y:S01]  /*18d0*/  SEL R80, R70.reuse, R13, !P6 ;  /* 0x0000000d46507207 */ /* 0x040fe20007000000 */
[----:B------:R-:W-:Y:S01]  /*18e0*/  @!P4 IMAD.MOV R41, RZ, RZ, -R41 ;  /* 0x000000ffff29c224 */ /* 0x000fe200078e0a29 */
[C---:B------:R-:W-:Y:S01]  /*18f0*/  SEL R88, R70.reuse, R17, !P6 ;  /* 0x0000001146587207 */ /* 0x040fe20007000000 */
[----:B------:R-:W-:Y:S01]  /*1900*/  IMAD R19, R45, 0x2, R10 ;  /* 0x000000022d137824 */ /* 0x000fe200078e020a */
[C---:B------:R-:W-:Y:S01]  /*1910*/  SEL R92, R70.reuse, R21, !P6 ;  /* 0x00000015465c7207 */ /* 0x040fe20007000000 */
[----:B------:R-:W-:Y:S01]  /*1920*/  IMAD R85, R85, UR9, RZ ;  /* 0x0000000955557c24 */ /* 0x000fe2000f8e02ff */
[C---:B------:R-:W-:Y:S01]  /*1930*/  SEL R96, R70.reuse, R25, !P6 ;  /* 0x0000001946607207 */ /* 0x040fe20007000000 */
[C---:B------:R-:W-:Y:S01]  /*1940*/  IMAD R23, R45.reuse, 0x2, R19 ;  /* 0x000000022d177824 */ /* 0x040fe200078e0213 */
[----:B------:R-:W-:Y:S01]  /*1950*/  SEL R100, R70, R27, !P6 ;  /* 0x0000001b46647207 */ /* 0x000fe20007000000 */
[----:B------:R-:W-:Y:S01]  /*1960*/  IMAD R11, R2, UR10, RZ ;  /* 0x0000000a020b7c24 */ /* 0x000fe2000f8e02ff */
[C---:B------:R-:W-:Y:S01]  /*1970*/  SEL R102, R70.reuse, R29, !P6 ;  /* 0x0000001d46667207 */ /* 0x040fe20007000000 */
[----:B------:R-:W-:Y:S01]  /*1980*/  IMAD R2, R45, 0x2, R23 ;  /* 0x000000022d027824 */ /* 0x000fe200078e0217 */
[C---:B------:R-:W-:Y:S01]  /*1990*/  SEL R104, R70.reuse, R31, !P6 ;  /* 0x0000001f46687207 */ /* 0x040fe20007000000 */
[----:B------:R-:W-:Y:S01]  /*19a0*/  IMAD.SHL.U32 R84, R85, 0x2, RZ ;  /* 0x0000000255547824 */ /* 0x000fe200078e00ff */
[C---:B------:R-:W-:Y:S01]  /*19b0*/  SEL R106, R70.reuse, R33, !P6 ;  /* 0x00000021466a7207 */ /* 0x040fe20007000000 */
[C---:B------:R-:W-:Y:S01]  /*19c0*/  IMAD R25, R45.reuse, 0x2, R2 ;  /* 0x000000022d197824 */ /* 0x040fe200078e0202 */
[----:B------:R-:W-:Y:S01]  /*19d0*/  SEL R108, R70, R35, !P6 ;  /* 0x00000023466c7207 */ /* 0x000fe20007000000 */
[----:B------:R-:W-:Y:S01]  /*19e0*/  IMAD R51, R6, UR10, RZ ;  /* 0x0000000a06337c24 */ /* 0x000fe2000f8e02ff */
[C---:B------:R-:W-:Y:S01]  /*19f0*/  SEL R131, R70.reuse, R37, !P6 ;  /* 0x0000002546837207 */ /* 0x040fe20007000000 */
[----:B------:R-:W-:Y:S01]  /*1a00*/  IMAD R6, R45, 0x2, R25 ;  /* 0x000000022d067824 */ /* 0x000fe200078e0219 */
[----:B------:R-:W-:-:S02]  /*1a10*/  SEL R78, R70, R39, !P6 ;  /* 0x00000027464e7207 */ /* 0x000fc40007000000 */
[C---:B------:R-:W-:Y:S02]  /*1a20*/  SEL R76, R70.reuse, R41, !P6 ;  /* 0x00000029464c7207 */ /* 0x040fe40007000000 */
[----:B------:R-:W-:Y:S02]  /*1a30*/  PLOP3.LUT P0, PT, PT, PT, UP1, 0x80, 0x8 ;  /* 0x000000000008781c */ /* 0x000fe40003f0f018 */
[----:B------:R-:W-:Y:S02]  /*1a40*/  SEL R70, R70, R43, !P6 ;  /* 0x0000002b46467207 */ /* 0x000fe40007000000 */
[----:B------:R-:W-:Y:S02]  /*1a50*/  LOP3.LUT P6, RZ, R0, 0x7f, RZ, 0xc0, !PT ;  /* 0x0000007f00ff7812 */ /* 0x000fe400078cc0ff */
[----:B------:R-:W-:Y:S02]  /*1a60*/  ISETP.LT.AND P0, PT, R4, UR8, P0 ;  /* 0x0000000804007c0c */ /* 0x000fe40008701270 */
[----:B------:R-:W-:-:S02]  /*1a70*/  P2R R4, PR, RZ, 0x40 ;  /* 0x00000040ff047803 */ /* 0x000fc40000000000 */
[C---:B------:R-:W-:Y:S02]  /*1a80*/  LEA.HI R3, R0.reuse, 0x1e, RZ, 0x1a ;  /* 0x0000001e00037811 */ /* 0x040fe400078fd0ff */
[----:B------:R-:W-:Y:S02]  /*1a90*/  LEA.HI R4, R0, 0x2e, RZ, 0x1a ;  /* 0x0000002e00047811 */ /* 0x000fe400078fd0ff */
[----:B-----5:R-:W-:Y:S01]  /*1aa0*/  IADD3 R53, P4, PT, R84, UR16, RZ ;  /* 0x0000001054357c10 */ /* 0x020fe2000ff9e0ff */
[----:B------:R-:W-:Y:S02]  /*1ab0*/  IMAD R13, R3, UR10, RZ ;  /* 0x0000000a030d7c24 */ /* 0x000fe4000f8e02ff */
[----:B------:R-:W-:Y:S01]  /*1ac0*/  IMAD R17, R4, UR10, RZ ;  /* 0x0000000a04117c24 */ /* 0x000fe2000f8e02ff */
[----:B------:R-:W-:Y:S09]  /*1ad0*/  BRA.U UP0, `(.L_x_5) ;  /* 0x0000000100187547 */ /* 0x000ff2000b800000 */
[----:B------:R-:W-:Y:S01]  /*1ae0*/  ELECT P1, URZ, PT ;  /* 0x0000000000ff782f */ /* 0x000fe20003820000 */
[----:B------:R-:W-:Y:S01]  /*1af0*/  IMAD.MOV.U32 R2, RZ, RZ, 0x1 ;  /* 0x00000001ff027424 */ /* 0x000fe200078e00ff */
[----:B------:R-:W-:Y:S01]  /*1b00*/  UMOV UR6, 0x40 ;  /* 0x0000004000067882 */ /* 0x000fe20000000000 */
[----:B------:R-:W-:Y:S01]  /*1b10*/  UVIRTCOUNT.DEALLOC.SMPOOL 0x80 ;  /* 0x000000800000784c */ /* 0x000fe20000000000 */
[----:B------:R-:W-:-:S09]  /*1b20*/  ULEA UR6, UR5, UR6, 0x18 ;  /* 0x0000000605067291 */ /* 0x000fd2000f8ec0ff */
[----:B------:R0:W-:Y:S03]  /*1b30*/  @P1 STS.U8 [UR6], R2 ;  /* 0x00000002ff001988 */ /* 0x0001e60008000006 */
.L_x_5:
[----:B------:R-:W-:Y:S01]  /*1b40*/  LEA.HI.X.SX32 R55, R85, UR17, 0x1, P4 ;  /* 0x0000001155377c11 */ /* 0x000fe2000a0f0eff */
[----:B------:R-:W-:Y:S01]  /*1b50*/  UIADD3 UR9, UPT, UPT, UR12, UR4, URZ ;  /* 0x000000040c097290 */ /* 0x000fe2000fffe0ff */
[-C--:B------:R-:W-:Y:S01]  /*1b60*/  LEA R56, P5, R12, R53.reuse, 0x1 ;  /* 0x000000350c387211 */ /* 0x080fe200078a08ff */
[----:B------:R-:W-:Y:S01]  /*1b70*/  IMAD R21, R45, 0x2, R6 ;  /* 0x000000022d157824 */ /* 0x000fe200078e0206 */
[-C--:B------:R-:W-:Y:S01]  /*1b80*/  LEA R58, P1, R20, R53.reuse, 0x1 ;  /* 0x00000035143a7211 */ /* 0x080fe200078208ff */
[----:B------:R-:W-:Y:S01]  /*1b90*/  VOTEU.ALL UP2, P6 ;  /* 0x0000000000ff7886 */ /* 0x000fe20003040000 */
[----:B------:R-:W-:Y:S01]  /*1ba0*/  LEA R62, P4, R14, R53, 0x1 ;  /* 0x000000350e3e7211 */ /* 0x000fe200078808ff */
[----:B------:R-:W1:Y:S01]  /*1bb0*/  LDC.64 R86, c[0x0][0x3a8] ;  /* 0x0000ea00ff567b82 */ /* 0x000e620000000a00 */
[----:B------:R-:W-:Y:S01]  /*1bc0*/  LEA.HI.X.SX32 R57, R12, R55, 0x1, P5 ;  /* 0x000000370c397211 */ /* 0x000fe200028f0eff */
[----:B------:R-:W-:Y:S01]  /*1bd0*/  UMOV UR10, UR15 ;  /* 0x0000000f000a7c82 */ /* 0x000fe20008000000 */
[----:B------:R-:W-:Y:S01]  /*1be0*/  LEA R64, P5, R22, R53, 0x1 ;  /* 0x0000003516407211 */ /* 0x000fe200078a08ff */
[----:B------:R-:W-:Y:S01]  /*1bf0*/  STTM.16dp32bit_t0_t15.x16 tmem[UR9], RZ ;  /* 0x000000ff000079ed */ /* 0x000fe20008a00009 */
[----:B------:R-:W-:Y:S01]  /*1c00*/  STTM.16dp32bit_t16_t31.x16 tmem[UR9+0x10], RZ ;  /* 0x000010ff000079ed */ /* 0x000fe20008a20009 */
[-C--:B------:R-:W-:Y:S01]  /*1c10*/  LEA.HI.X.SX32 R59, R20, R55.reuse, 0x1, P1 ;  /* 0x00000037143b7211 */ /* 0x080fe200008f0eff */
[----:B------:R-:W2:Y:S01]  /*1c20*/  FENCE.VIEW.ASYNC.T ;  /* 0x00000000000073c6 */ /* 0x000ea20000000200 */
[----:B------:R-:W-:Y:S01]  /*1c30*/  LEA.HI.X.SX32 R63, R14, R55, 0x1, P4 ;  /* 0x000000370e3f7211 */ /* 0x000fe200020f0eff */
[----:B--2---:R-:W-:Y:S01]  /*1c40*/  VOTEU.ALL UP3, P6 ;  /* 0x0000000000ff7886 */ /* 0x004fe20003060000 */
[-C--:B------:R-:W-:Y:S01]  /*1c50*/  LEA R66, P1, R28, R53.reuse, 0x1 ;  /* 0x000000351c427211 */ /* 0x080fe200078208ff */
[----:B------:R-:W-:Y:S01]  /*1c60*/  IMAD R18, R18, UR11, RZ ;  /* 0x0000000b12127c24 */ /* 0x000fe2000f8e02ff */
[----:B------:R-:W-:-:S02]  /*1c70*/  LEA R68, P4, R32, R53, 0x1 ;  /* 0x0000003520447211 */ /* 0x000fc400078808ff */
[----:B------:R-:W-:Y:S02]  /*1c80*/  LEA.HI.X.SX32 R65, R22, R55, 0x1, P5 ;  /* 0x0000003716417211 */ /* 0x000fe400028f0eff */
[----:B------:R-:W-:Y:S02]  /*1c90*/  LEA R72, P5, R30, R53, 0x1 ;  /* 0x000000351e487211 */ /* 0x000fe400078a08ff */
[-C--:B------:R-:W-:Y:S02]  /*1ca0*/  LEA.HI.X.SX32 R67, R28, R55.reuse, 0x1, P1 ;  /* 0x000000371c437211 */ /* 0x080fe400008f0eff */
[----:B------:R-:W-:Y:S02]  /*1cb0*/  LEA.HI.X.SX32 R69, R32, R55, 0x1, P4 ;  /* 0x0000003720457211 */ /* 0x000fe400020f0eff */
[-C--:B------:R-:W-:Y:S02]  /*1cc0*/  LEA R74, P1, R34, R53.reuse, 0x1 ;  /* 0x00000035224a7211 */ /* 0x080fe400078208ff */
[----:B------:R-:W-:-:S02]  /*1cd0*/  LEA R46, P4, R36, R53, 0x1 ;  /* 0x00000035242e7211 */ /* 0x000fc400078808ff */
[----:B------:R-:W-:Y:S02]  /*1ce0*/  LEA.HI.X.SX32 R73, R30, R55, 0x1, P5 ;  /* 0x000000371e497211 */ /* 0x000fe400028f0eff */
[----:B------:R-:W-:Y:S02]  /*1cf0*/  LEA R44, P5, R10, R53, 0x1 ;  /* 0x000000350a2c7211 */ /* 0x000fe400078a08ff */
[-C--:B------:R-:W-:Y:S02]  /*1d00*/  LEA.HI.X.SX32 R75, R34, R55.reuse, 0x1, P1 ;  /* 0x00000037224b7211 */ /* 0x080fe400008f0eff */
[----:B------:R-:W-:Y:S02]  /*1d10*/  LEA.HI.X.SX32 R47, R36, R55, 0x1, P4 ;  /* 0x00000037242f7211 */ /* 0x000fe400020f0eff */
[-C--:B------:R-:W-:Y:S02]  /*1d20*/  LEA R42, P1, R38, R53.reuse, 0x1 ;  /* 0x00000035262a7211 */ /* 0x080fe400078208ff */
[----:B0-----:R-:W-:-:S02]  /*1d30*/  LEA R2, P4, R8, R53, 0x1 ;  /* 0x0000003508027211 */ /* 0x001fc400078808ff */
[----:B------:R-:W-:Y:S02]  /*1d40*/  LEA.HI.X.SX32 R45, R10, R55, 0x1, P5 ;  /* 0x000000370a2d7211 */ /* 0x000fe400028f0eff */
[----:B------:R-:W-:Y:S02]  /*1d50*/  LEA RZ, P5, R23, R53, 0x1 ;  /* 0x0000003517ff7211 */ /* 0x000fe400078a08ff */
[-C--:B------:R-:W-:Y:S02]  /*1d60*/  LEA.HI.X.SX32 R43, R38, R55.reuse, 0x1, P1 ;  /* 0x00000037262b7211 */ /* 0x080fe400008f0eff */
[----:B------:R-:W-:Y:S02]  /*1d70*/  LEA.HI.X.SX32 R3, R8, R55, 0x1, P4 ;  /* 0x0000003708037211 */ /* 0x000fe400020f0eff */
[----:B------:R-:W-:Y:S01]  /*1d80*/  LEA R38, P4, R19, R53, 0x1 ;  /* 0x0000003513267211 */ /* 0x000fe200078808ff */
[----:B------:R-:W-:-:S04]  /*1d90*/  @!UP2 UIADD3 UR4, UPT, UPT, -UR7, 0x100000, URZ ;  /* 0x001000000704a890 */ /* 0x000fc8000fffe1ff */
[----:B------:R-:W-:Y:S02]  /*1da0*/  @!UP2 USHF.L.U32 UR5, UR4, 0xb, URZ ;  /* 0x0000000b0405a899 */ /* 0x000fe400080006ff */
[----:B------:R-:W-:Y:S01]  /*1db0*/  @!UP2 USHF.L.U32 UR4, UR4, 0x1, URZ ;  /* 0x000000010404a899 */ /* 0x000fe200080006ff */
[----:B------:R-:W-:Y:S01]  /*1dc0*/  BAR.SYNC.DEFER_BLOCKING 0x0 ;  /* 0x0000000000007b1d */ /* 0x000fe20000010000 */
[----:B------:R-:W-:Y:S02]  /*1dd0*/  LEA.HI.X.SX32 R23, R23, R55, 0x1, P5 ;  /* 0x0000003717177211 */ /* 0x000fe400028f0eff */
[----:B------:R-:W-:Y:S02]  /*1de0*/  LEA RZ, P5, R6, R53, 0x1 ;  /* 0x0000003506ff7211 */ /* 0x000fe400078a08ff */
[----:B------:R-:W-:Y:S02]  /*1df0*/  LEA.HI.X.SX32 R39, R19, R55, 0x1, P4 ;  /* 0x0000003713277211 */ /* 0x000fe400020f0eff */
[----:B------:R-:W-:-:S02]  /*1e00*/  LEA R40, P4, R16, R53, 0x1 ;  /* 0x0000003510287211 */ /* 0x000fc400078808ff */
[C---:B------:R-:W-:Y:S02]  /*1e10*/  LEA RZ, P1, R25.reuse, R53, 0x1 ;  /* 0x0000003519ff7211 */ /* 0x040fe400078208ff */
[----:B------:R-:W-:Y:S02]  /*1e20*/  LEA.HI.X.SX32 R19, R6, R55, 0x1, P5 ;  /* 0x0000003706137211 */ /* 0x000fe400028f0eff */
[----:B------:R-:W-:Y:S02]  /*1e30*/  LEA R36, P5, R24, R53, 0x1 ;  /* 0x0000003518247211 */ /* 0x000fe400078a08ff */
[----:B------:R-:W-:Y:S02]  /*1e40*/  LEA.HI.X.SX32 R41, R16, R55, 0x1, P4 ;  /* 0x0000003710297211 */ /* 0x000fe400020f0eff */
[----:B------:R-:W-:Y:S02]  /*1e50*/  LEA R30, P4, R48, R53, 0x1 ;  /* 0x00000035301e7211 */ /* 0x000fe400078808ff */
[----:B------:R-:W-:-:S02]  /*1e60*/  LEA.HI.X.SX32 R25, R25, R55, 0x1, P1 ;  /* 0x0000003719197211 */ /* 0x000fc400008f0eff */
[----:B------:R-:W-:Y:S02]  /*1e70*/  LEA R4, P1, R5, R53, 0x1 ;  /* 0x0000003505047211 */ /* 0x000fe400078208ff */
[----:B------:R-:W-:Y:S01]  /*1e80*/  LEA.HI.X.SX32 R37, R24, R55, 0x1, P5 ;  /* 0x0000003718257211 */ /* 0x000fe200028f0eff */
[----:B------:R-:W0:Y:S02]  /*1e90*/  FENCE.VIEW.ASYNC.S ;  /* 0x00000000000073c6 */ /* 0x000e240000000000 */
[----:B0-----:R0:W2:Y:S01]  /*1ea0*/  @!UP3 SYNCS.EXCH.64 URZ, [UR10], UR4 ;  /* 0x000000040affb5b2 */ /* 0x0010a20008000100 */
[----:B------:R-:W-:Y:S02]  /*1eb0*/  LEA R32, P5, R49, R53, 0x1 ;  /* 0x0000003531207211 */ /* 0x000fe400078a08ff */
[----:B------:R-:W-:Y:S02]  /*1ec0*/  LEA.HI.X.SX32 R31, R48, R55, 0x1, P4 ;  /* 0x00000037301f7211 */ /* 0x000fe400020f0eff */
[----:B------:R-:W-:-:S02]  /*1ed0*/  LEA RZ, P4, R21, R53, 0x1 ;  /* 0x0000003515ff7211 */ /* 0x000fc400078808ff */
[----:B------:R-:W-:Y:S02]  /*1ee0*/  LEA.HI.X.SX32 R5, R5, R55, 0x1, P1 ;  /* 0x0000003705057211 */ /* 0x000fe400008f0eff */
[----:B------:R-:W-:Y:S02]  /*1ef0*/  LEA R34, P1, R26, R53, 0x1 ;  /* 0x000000351a227211 */ /* 0x000fe400078208ff */
[----:B------:R-:W-:Y:S01]  /*1f00*/  LEA.HI.X.SX32 R33, R49, R55, 0x1, P5 ;  /* 0x0000003731217211 */ /* 0x000fe200028f0eff */
[----:B-1----:R-:W-:Y:S01]  /*1f10*/  IMAD R71, R105, R86, RZ ;  /* 0x0000005669477224 */ /* 0x002fe200078e02ff */
[----:B------:R-:W-:Y:S01]  /*1f20*/  LEA R6, P5, R7, R53, 0x1 ;  /* 0x0000003507067211 */ /* 0x000fe200078a08ff */
[----:B0-----:R-:W0:Y:S01]  /*1f30*/  LDCU UR4, c[0x0][0x3b0] ;  /* 0x00007600ff0477ac */ /* 0x001e220008000800 */
[----:B------:R-:W-:Y:S02]  /*1f40*/  LEA.HI.X.SX32 R21, R21, R55, 0x1, P4 ;  /* 0x0000003715157211 */ /* 0x000fe400020f0eff */
[----:B------:R-:W-:-:S02]  /*1f50*/  LEA R28, P4, R50, R53, 0x1 ;  /* 0x00000035321c7211 */ /* 0x000fc400078808ff */
[----:B------:R-:W-:Y:S02]  /*1f60*/  LEA.HI.X.SX32 R35, R26, R55, 0x1, P1 ;  /* 0x000000371a237211 */ /* 0x000fe400008f0eff */
[----:B------:R-:W-:Y:S02]  /*1f70*/  LEA R26, P1, R15, R53, 0x1 ;  /* 0x000000350f1a7211 */ /* 0x000fe400078208ff */
[----:B------:R-:W-:Y:S02]  /*1f80*/  LEA.HI.X.SX32 R7, R7, R55, 0x1, P5 ;  /* 0x0000003707077211 */ /* 0x000fe400028f0eff */
[----:B------:R-:W-:Y:S02]  /*1f90*/  LEA R8, P5, R9, R53, 0x1 ;  /* 0x0000003509087211 */ /* 0x000fe400078a08ff */
[----:B------:R-:W-:Y:S02]  /*1fa0*/  LEA.HI.X.SX32 R29, R50, R55, 0x1, P4 ;  /* 0x00000037321d7211 */ /* 0x000fe400020f0eff */
[----:B------:R-:W-:-:S02]  /*1fb0*/  LEA R10, P4, R11, R53, 0x1 ;  /* 0x000000350b0a7211 */ /* 0x000fc400078808ff */
[-C--:B------:R-:W-:Y:S02]  /*1fc0*/  LEA.HI.X.SX32 R27, R15, R55.reuse, 0x1, P1 ;  /* 0x000000370f1b7211 */ /* 0x080fe400008f0eff */
[----:B------:R-:W-:Y:S02]  /*1fd0*/  PLOP3.LUT P1, PT, PT, PT, UP1, 0x80, 0x8 ;  /* 0x000000000008781c */ /* 0x000fe40003f2f018 */
[----:B------:R-:W-:Y:S02]  /*1fe0*/  LEA.HI.X.SX32 R9, R9, R55, 0x1, P5 ;  /* 0x0000003709097211 */ /* 0x000fe400028f0eff */
[----:B------:R-:W-:Y:S02]  /*1ff0*/  LEA R12, P5, R13, R53, 0x1 ;  /* 0x000000350d0c7211 */ /* 0x000fe400078a08ff */
[----:B------:R-:W-:Y:S02]  /*2000*/  LEA.HI.X.SX32 R11, R11, R55, 0x1, P4 ;  /* 0x000000370b0b7211 */ /* 0x000fe400020f0eff */
[----:B------:R-:W-:-:S02]  /*2010*/  LEA R14, P4, R17, R53, 0x1 ;  /* 0x00000035110e7211 */ /* 0x000fc400078808ff */
[----:B------:R-:W-:Y:S02]  /*2020*/  ISETP.LT.AND P1, PT, R52, UR8, P1 ;  /* 0x0000000834007c0c */ /* 0x000fe40008f21270 */
[----:B------:R-:W-:Y:S02]  /*2030*/  LEA.HI.X.SX32 R13, R13, R55, 0x1, P5 ;  /* 0x000000370d0d7211 */ /* 0x000fe400028f0eff */
[----:B------:R-:W-:Y:S01]  /*2040*/  PRMT R52, RZ, 0x7610, R52 ;  /* 0x00007610ff347816 */ /* 0x000fe20000000034 */
[----:B--2---:R-:W-:Y:S01]  /*2050*/  BAR.SYNC.DEFER_BLOCKING 0x0 ;  /* 0x0000000000007b1d */ /* 0x004fe20000010000 */
[----:B------:R-:W-:Y:S01]  /*2060*/  LEA R16, P5, R51, R53, 0x1 ;  /* 0x0000003533107211 */ /* 0x000fe200078a08ff */
[----:B------:R-:W-:Y:S01]  /*2070*/  IMAD R71, R86, 0x2, R71 ;  /* 0x0000000256477824 */ /* 0x000fe200078e0247 */
[----:B------:R-:W-:Y:S02]  /*2080*/  LEA.HI.X.SX32 R15, R17, R55, 0x1, P4 ;  /* 0x00000037110f7211 */ /* 0x000fe400020f0eff */
[----:B------:R-:W-:-:S02]  /*2090*/  LOP3.LUT R53, R105, 0x20, RZ, 0xfc, !PT ;  /* 0x0000002069357812 */ /* 0x000fc400078efcff */
[----:B------:R-:W-:Y:S01]  /*20a0*/  PLOP3.LUT P4, PT, PT, PT, UP1, 0x80, 0x8 ;  /* 0x000000000008781c */ /* 0x000fe20003f8f018 */
[C---:B------:R-:W-:Y:S01]  /*20b0*/  IMAD R71, R86.reuse, 0x2, R71 ;  /* 0x0000000256477824 */ /* 0x040fe200078e0247 */
[----:B------:R-:W-:Y:S02]  /*20c0*/  LEA.HI.X.SX32 R17, R51, R55, 0x1, P5 ;  /* 0x0000003733117211 */ /* 0x000fe400028f0eff */
[----:B------:R-:W-:Y:S02]  /*20d0*/  PRMT R54, RZ, 0x7610, R54 ;  /* 0x00007610ff367816 */ /* 0x000fe40000000036 */
[----:B------:R-:W-:Y:S02]  /*20e0*/  ISETP.LT.AND P4, PT, R53, UR8, P4 ;  /* 0x0000000835007c0c */ /* 0x000fe4000a781270 */
[----:B------:R-:W-:Y:S01]  /*20f0*/  LOP3.LUT R51, R105, 0x18, RZ, 0xfc, !PT ;  /* 0x0000001869337812 */ /* 0x000fe200078efcff */
[----:B------:R-:W-:Y:S01]  /*2100*/  IMAD R71, R86, 0x2, R71 ;  /* 0x0000000256477824 */ /* 0x000fe200078e0247 */
[----:B------:R1:W2:Y:S01]  /*2110*/  @P3 LDG.E.U16 R52, desc[UR22][R56.64] ;  /* 0x0000001638343981 */ /* 0x0002a2000c1e1500 */
[----:B------:R-:W-:-:S02]  /*2120*/  PLOP3.LUT P3, PT, PT, PT, UP1, 0x80, 0x8 ;  /* 0x000000000008781c */ /* 0x000fc40003f6f018 */
[C---:B------:R-:W-:Y:S01]  /*2130*/  IMAD R89, R86.reuse, 0x2, R71 ;  /* 0x0000000256597824 */ /* 0x040fe200078e0247 */
[----:B------:R3:W4:Y:S01]  /*2140*/  @P2 LDG.E.U16 R54, desc[UR22][R58.64] ;  /* 0x000000163a362981 */ /* 0x000722000c1e1500 */
[----:B------:R-:W-:Y:S02]  /*2150*/  ISETP.LT.AND P3, PT, R51, UR8, P3 ;  /* 0x0000000833007c0c */ /* 0x000fe40009f61270 */
[----:B------:R-:W-:Y:S02]  /*2160*/  PRMT R55, RZ, 0x7610, R55 ;  /* 0x00007610ff377816 */ /* 0x000fe40000000037 */
[----:B------:R-:W-:Y:S02]  /*2170*/  LOP3.LUT R61, R105, 0x22, RZ, 0xfc, !PT ;  /* 0x00000022693d7812 */ /* 0x000fe400078efcff */
[----:B-1----:R-:W-:Y:S01]  /*2180*/  PRMT R57, RZ, 0x7610, R57 ;  /* 0x00007610ff397816 */ /* 0x002fe20000000039 */
[----:B------:R-:W-:Y:S01]  /*2190*/  IMAD R103, R86, 0x2, R89 ;  /* 0x0000000256677824 */ /* 0x000fe200078e0259 */
[----:B------:R-:W-:Y:S01]  /*21a0*/  PRMT R56, RZ, 0x7610, R56 ;  /* 0x00007610ff387816 */ /* 0x000fe20000000038 */
[----:B------:R-:W5:Y:S01]  /*21b0*/  @P0 LDG.E.U16 R55, desc[UR22][R62.64] ;  /* 0x000000163e370981 */ /* 0x000f62000c1e1500 */
[----:B---3--:R-:W-:-:S02]  /*21c0*/  PRMT R58, RZ, 0x7610, R58 ;  /* 0x00007610ff3a7816 */ /* 0x008fc4000000003a */
[----:B------:R-:W-:Y:S01]  /*21d0*/  PRMT R60, RZ, 0x7610, R60 ;  /* 0x00007610ff3c7816 */ /* 0x000fe2000000003c */
[----:B------:R1:W3:Y:S01]  /*21e0*/  @P1 LDG.E.U16 R57, desc[UR22][R64.64] ;  /* 0x0000001640391981 */ /* 0x0002e2000c1e1500 */
[----:B------:R-:W-:Y:S01]  /*21f0*/  IMAD R91, R86, 0x2, R103 ;  /* 0x00000002565b7824 */ /* 0x000fe200078e0267 */
[C---:B------:R-:W-:Y:S02]  /*2200*/  LOP3.LUT R71, R105.reuse, 0x2a, RZ, 0xfc, !PT ;  /* 0x0000002a69477812 */ /* 0x040fe400078efcff */
[----:B------:R0:W2:Y:S01]  /*2210*/  @P4 LDG.E.U16 R58, desc[UR22][R68.64] ;  /* 0x00000016443a4981 */ /* 0x0000a2000c1e1500 */
[----:B------:R-:W-:Y:S02]  /*2220*/  PLOP3.LUT P4, PT, PT, PT, UP1, 0x80, 0x8 ;  /* 0x000000000008781c */ /* 0x000fe40003f8f018 */
[C---:B------:R-:W-:Y:S01]  /*2230*/  LOP3.LUT R59, R105.reuse, 0x1a, RZ, 0xfc, !PT ;  /* 0x0000001a693b7812 */ /* 0x040fe200078efcff */
[----:B------:R-:W2:Y:S01]  /*2240*/  @P3 LDG.E.U16 R56, desc[UR22][R66.64] ;  /* 0x0000001642383981 */ /* 0x000ea2000c1e1500 */
[----:B------:R-:W-:-:S02]  /*2250*/  LOP3.LUT R20, R105, 0xc, RZ, 0xfc, !PT ;  /* 0x0000000c69147812 */ /* 0x000fc400078efcff */
[C---:B-1----:R-:W-:Y:S01]  /*2260*/  LOP3.LUT R65, R105.reuse, 0x30, RZ, 0xfc, !PT ;  /* 0x0000003069417812 */ /* 0x042fe200078efcff */
[C---:B------:R-:W-:Y:S01]  /*2270*/  IMAD R93, R86.reuse, 0x4, R91 ;  /* 0x00000004565d7824 */ /* 0x040fe200078e025b */
[----:B------:R-:W-:Y:S02]  /*2280*/  LOP3.LUT R63, R105, 0x28, RZ, 0xfc, !PT ;  /* 0x00000028693f7812 */ /* 0x000fe400078efcff */
[----:B------:R-:W-:Y:S02]  /*2290*/  ISETP.LT.AND P4, PT, R65, UR8, P4 ;  /* 0x0000000841007c0c */ /* 0x000fe4000a781270 */
[----:B------:R-:W-:Y:S01]  /*22a0*/  PLOP3.LUT P3, PT, PT, PT, UP1, 0x80, 0x8 ;  /* 0x000000000008781c */ /* 0x000fe20003f6f018 */
[C---:B------:R-:W-:Y:S01]  /*22b0*/  IMAD R95, R86.reuse, 0x2, R93 ;  /* 0x00000002565f7824 */ /* 0x040fe200078e025d */
[----:B------:R-:W-:Y:S02]  /*22c0*/  PRMT R62, RZ, 0x7610, R62 ;  /* 0x00007610ff3e7816 */ /* 0x000fe4000000003e */
[----:B------:R-:W-:Y:S01]  /*22d0*/  ISETP.LT.AND P3, PT, R63, UR8, P3 ;  /* 0x000000083f007c0c */ /* 0x000fe20009f61270 */
[----:B------:R-:W-:Y:S01]  /*22e0*/  IMAD R97, R86, 0x2, R95 ;  /* 0x0000000256617824 */ /* 0x000fe200078e025f */
[----:B------:R-:W-:-:S02]  /*22f0*/  PLOP3.LUT P1, PT, PT, PT, UP1, 0x80, 0x8 ;  /* 0x000000000008781c */ /* 0x000fc40003f2f018 */
[----:B------:R-:W-:Y:S02]  /*2300*/  PLOP3.LUT P2, PT, PT, PT, UP1, 0x80, 0x8 ;  /* 0x000000000008781c */ /* 0x000fe40003f4f018 */
[----:B------:R-:W-:Y:S01]  /*2310*/  LOP3.LUT R81, R105, 0x24, RZ, 0xfc, !PT ;  /* 0x0000002469517812 */ /* 0x000fe200078efcff */
[----:B------:R1:W2:Y:S01]  /*2320*/  @P4 LDG.E.U16 R62, desc[UR22][R44.64] ;  /* 0x000000162c3e4981 */ /* 0x0002a2000c1e1500 */
[----:B------:R-:W-:Y:S02]  /*2330*/  ISETP.LT.AND P1, PT, R61, UR8, P1 ;  /* 0x000000083d007c0c */ /* 0x000fe40008f21270 */
[----:B0-----:R-:W-:Y:S02]  /*2340*/  PRMT R69, RZ, 0x7610, R69 ;  /* 0x00007610ff457816 */ /* 0x001fe40000000045 */
[----:B------:R-:W-:Y:S01]  /*2350*/  PLOP3.LUT P0, PT, PT, PT, UP1, 0x80, 0x8 ;  /* 0x000000000008781c */ /* 0x000fe20003f0f018 */
[----:B------:R-:W2:Y:S01]  /*2360*/  @P3 LDG.E.U16 R60, desc[UR22][R46.64] ;  /* 0x000000162e3c3981 */ /* 0x000ea2000c1e1500 */
[----:B------:R-:W-:-:S02]  /*2370*/  ISETP.LT.AND P2, PT, R20, UR8, P2 ;  /* 0x0000000814007c0c */ /* 0x000fc40009741270 */
[----:B------:R-:W-:Y:S01]  /*2380*/  PRMT R140, RZ, 0x7610, R140 ;  /* 0x00007610ff8c7816 */ /* 0x000fe2000000008c */
[C---:B-1----:R-:W-:Y:S01]  /*2390*/  IMAD R45, R86.reuse, 0x2, R97 ;  /* 0x00000002562d7824 */ /* 0x042fe200078e0261 */
[----:B------:R-:W-:Y:S02]  /*23a0*/  PLOP3.LUT P3, PT, PT, PT, UP1, 0x80, 0x8 ;  /* 0x000000000008781c */ /* 0x000fe40003f6f018 */
[----:B------:R-:W-:Y:S01]  /*23b0*/  PRMT R146, RZ, 0x7610, R146 ;  /* 0x00007610ff927816 */ /* 0x000fe20000000092 */
[----:B------:R-:W-:Y:S01]  /*23c0*/  IMAD R45, R86, 0x2, R45 ;  /* 0x00000002562d7824 */ /* 0x000fe200078e022d */
[----:B------:R-:W-:Y:S01]  /*23d0*/  ISETP.LT.AND P3, PT, R71, UR8, P3 ;  /* 0x0000000847007c0c */ /* 0x000fe20009f61270 */
[----:B------:R0:W2:Y:S01]  /*23e0*/  @P1 LDG.E.U16 R69, desc[UR22][R74.64] ;  /* 0x000000164a451981 */ /* 0x0000a2000c1e1500 */
[----:B------:R-:W-:Y:S01]  /*23f0*/  LEA R48, P5, R18, UR18, 0x1 ;  /* 0x0000001212307c11 */ /* 0x000fe2000f8a08ff */
[C---:B------:R-:W-:Y:S01]  /*2400*/  IMAD R45, R86.reuse, 0x2, R45 ;  /* 0x00000002562d7824 */ /* 0x040fe200078e022d */
[----:B------:R-:W-:Y:S01]  /*2410*/  ISETP.LT.AND P0, PT, R59, UR8, P0 ;  /* 0x000000083b007c0c */ /* 0x000fe20008701270 */
[----:B------:R-:W2:Y:S01]  /*2420*/  @P2 LDG.E.U16 R140, desc[UR22][R40.64] ;  /* 0x00000016288c2981 */ /* 0x000ea2000c1e1500 */
[----:B------:R-:W-:Y:S01]  /*2430*/  PRMT R67, RZ, 0x7610, R67 ;  /* 0x00007610ff437816 */ /* 0x000fe20000000043 */
[----:B------:R-:W-:Y:S01]  /*2440*/  IMAD R45, R86, 0x2, R45 ;  /* 0x00000002562d7824 */ /* 0x000fe200078e022d */
[----:B------:R-:W-:-:S02]  /*2450*/  PLOP3.LUT P4, PT, PT, PT, UP1, 0x80, 0x8 ;  /* 0x000000000008781c */ /* 0x000fc40003f8f018 */
[----:B------:R-:W-:Y:S01]  /*2460*/  LOP3.LUT R79, R105, 0x1c, RZ, 0xfc, !PT ;  /* 0x0000001c694f7812 */ /* 0x000fe200078efcff */
[----:B------:R-:W-:Y:S01]  /*2470*/  IMAD R45, R86, 0x4, R45 ;  /* 0x00000004562d7824 */ /* 0x000fe200078e022d */
[----:B0-----:R-:W-:Y:S02]  /*2480*/  PRMT R75, RZ, 0x7610, R75 ;  /* 0x00007610ff4b7816 */ /* 0x001fe4000000004b */
[----:B------:R-:W-:Y:S01]  /*2490*/  LEA.HI.X.SX32 R49, R18, UR19, 0x1, P5 ;  /* 0x0000001312317c11 */ /* 0x000fe2000a8f0eff */
[C---:B------:R-:W-:Y:S01]  /*24a0*/  IMAD R45, R86.reuse, 0x2, R45 ;  /* 0x00000002562d7824 */ /* 0x040fe200078e022d */
[----:B------:R-:W-:Y:S01]  /*24b0*/  PLOP3.LUT P2, PT, PT, PT, UP1, 0x80, 0x8 ;  /* 0x000000000008781c */ /* 0x000fe20003f4f018 */
[----:B------:R0:W2:Y:S01]  /*24c0*/  @P0 LDG.E.U16 R67, desc[UR22][R72.64] ;  /* 0x0000001648430981 */ /* 0x0000a2000c1e1500 */
[----:B------:R-:W1:Y:S01]  /*24d0*/  LDCU.64 UR18, c[0x0][0x380] ;  /* 0x00007000ff1277ac */ /* 0x000e620008000a00 */
[C---:B------:R-:W-:Y:S02]  /*24e0*/  IMAD R45, R86.reuse, 0x2, R45 ;  /* 0x00000002562d7824 */ /* 0x040fe400078e022d */
[----:B------:R-:W2:Y:S01]  /*24f0*/  @P3 LDG.E.U16 R75, desc[UR22][R42.64] ;  /* 0x000000162a4b3981 */ /* 0x000ea2000c1e1500 */
[----:B------:R-:W-:Y:S01]  /*2500*/  PLOP3.LUT P3, PT, PT, PT, UP1, 0x80, 0x8 ;  /* 0x000000000008781c */ /* 0x000fe20003f6f018 */
[----:B------:R-:W-:-:S03]  /*2510*/  IMAD R45, R86, 0x2, R45 ;  /* 0x00000002562d7824 */ /* 0x000fc600078e022d */
[----:B------:R-:W-:Y:S01]  /*2520*/  ISETP.LT.AND P3, PT, R81, UR8, P3 ;  /* 0x0000000851007c0c */ /* 0x000fe20009f61270 */
[----:B------:R-:W-:Y:S01]  /*2530*/  IMAD R45, R86, 0x2, R45 ;  /* 0x00000002562d7824 */ /* 0x000fe200078e022d */
[----:B0-----:R-:W-:-:S03]  /*2540*/  LOP3.LUT R73, R105, 0x32, RZ, 0xfc, !PT ;  /* 0x0000003269497812 */ /* 0x001fc600078efcff */
[C---:B------:R-:W-:Y:S01]  /*2550*/  IMAD R45, R86.reuse, 0x2, R45 ;  /* 0x00000002562d7824 */ /* 0x040fe200078e022d */
[----:B------:R-:W-:Y:S02]  /*2560*/  ISETP.LT.AND P4, PT, R73, UR8, P4 ;  /* 0x0000000849007c0c */ /* 0x000fe4000a781270 */
[----:B------:R-:W-:Y:S01]  /*2570*/  ISETP.LT.AND P2, PT, R79, UR8, P2 ;  /* 0x000000084f007c0c */ /* 0x000fe20009741270 */
[----:B------:R-:W-:-:S04]  /*2580*/  IMAD R45, R86, 0x2, R45 ;  /* 0x00000002562d7824 */ /* 0x000fc800078e022d */
[----:B------:R-:W2:Y:S01]  /*2590*/  @P3 LDG.E.U16 R146, desc[UR22][R32.64] ;  /* 0x0000001620923981 */ /* 0x000ea2000c1e1500 */
[----:B------:R-:W-:Y:S01]  /*25a0*/  PLOP3.LUT P3, PT, PT, PT, UP1, 0x80, 0x8 ;  /* 0x000000000008781c */ /* 0x000fe20003f6f018 */
[C---:B------:R-:W-:Y:S01]  /*25b0*/  IMAD R45, R86.reuse, 0x4, R45 ;  /* 0x00000004562d7824 */ /* 0x040fe200078e022d */
[----:B------:R-:W-:Y:S02]  /*25c0*/  PRMT R77, RZ, 0x7610, R77 ;  /* 0x00007610ff4d7816 */ /* 0x000fe4000000004d */
[C---:B------:R-:W-:Y:S01]  /*25d0*/  ISETP.LT.AND P3, PT, R105.reuse, UR8, P3 ;  /* 0x0000000869007c0c */ /* 0x040fe20009f61270 */
[C---:B------:R-:W-:Y:S01]  /*25e0*/  IMAD R45, R86.reuse, 0x2, R45 ;  /* 0x00000002562d7824 */ /* 0x040fe200078e022d */
[----:B------:R-:W-:Y:S02]  /*25f0*/  PRMT R144, RZ, 0x7610, R144 ;  /* 0x00007610ff907816 */ /* 0x000fe40000000090 */
[----:B------:R-:W2:Y:S01]  /*2600*/  @P4 LDG.E.U16 R77, desc[UR22][R38.64] ;  /* 0x00000016264d4981 */ /* 0x000ea2000c1e1500 */
[----:B------:R-:W-:Y:S01]  /*2610*/  PRMT R66, RZ, 0x7610, R66 ;  /* 0x00007610ff427816 */ /* 0x000fe20000000042 */
[----:B------:R-:W-:Y:S01]  /*2620*/  IMAD R45, R86, 0x2, R45 ;  /* 0x00000002562d7824 */ /* 0x000fe200078e022d */
[----:B------:R-:W-:Y:S01]  /*2630*/  LOP3.LUT R107, R105, 0x38, RZ, 0xfc, !PT ;  /* 0x00000038696b7812 */ /* 0x000fe200078efcff */
[----:B------:R0:W2:Y:S01]  /*2640*/  @P2 LDG.E.U16 R144, desc[UR22][R30.64] ;  /* 0x000000161e902981 */ /* 0x0000a2000c1e1500 */
[----:B------:R-:W-:-:S02]  /*2650*/  PLOP3.LUT P4, PT, PT, PT, UP1, 0x80, 0x8 ;  /* 0x000000000008781c */ /* 0x000fc40003f8f018 */
[C---:B------:R-:W-:Y:S02]  /*2660*/  LOP3.LUT R20, R105.reuse, 0x16, RZ, 0xfc, !PT ;  /* 0x0000001669147812 */ /* 0x040fe400078efcff */
[----:B------:R-:W-:Y:S01]  /*2670*/  PLOP3.LUT P0, PT, PT, PT, UP1, 0x80, 0x8 ;  /* 0x000000000008781c */ /* 0x000fe20003f0f018 */
[----:B------:R-:W2:Y:S01]  /*2680*/  @P3 LDG.E.U16 R66, desc[UR22][R2.64] ;  /* 0x0000001602423981 */ /* 0x000ea2000c1e1500 */
[----:B------:R-:W-:Y:S02]  /*2690*/  LOP3.LUT R83, R105, 0x2c, RZ, 0xfc, !PT ;  /* 0x0000002c69537812 */ /* 0x000fe400078efcff */
[----:B------:R-:W-:Y:S01]  /*26a0*/  PLOP3.LUT P2, PT, PT, PT, UP1, 0x80, 0x8 ;  /* 0x000000000008781c */ /* 0x000fe20003f4f018 */
[----:B0-----:R-:W-:Y:S01]  /*26b0*/  IMAD R31, R86, 0x2, R45 ;  /* 0x00000002561f7824 */ /* 0x001fe200078e022d */
[----:B------:R-:W-:Y:S02]  /*26c0*/  ISETP.LT.AND P4, PT, R107, UR8, P4 ;  /* 0x000000086b007c0c */ /* 0x000fe4000a781270 */
[----:B------:R-:W-:-:S02]  /*26d0*/  LOP3.LUT R18, R105, 0x14, RZ, 0xfc, !PT ;  /* 0x0000001469127812 */ /* 0x000fc400078efcff */
[----:B------:R-:W-:Y:S02]  /*26e0*/  PLOP3.LUT P1, PT, PT, PT, UP1, 0x80, 0x8 ;  /* 0x000000000008781c */ /* 0x000fe40003f2f018 */
[----:B------:R-:W-:Y:S01]  /*26f0*/  ISETP.LT.AND P0, PT, R20, UR8, P0 ;  /* 0x0000000814007c0c */ /* 0x000fe20008701270 */
[----:B------:R-:W-:Y:S01]  /*2700*/  IMAD R33, R86, 0x2, R31 ;  /* 0x0000000256217824 */ /* 0x000fe200078e021f */
[----:B------:R-:W-:Y:S02]  /*2710*/  ISETP.LT.AND P2, PT, R83, UR8, P2 ;  /* 0x0000000853007c0c */ /* 0x000fe40009741270 */
[----:B-1----:R-:W-:Y:S02]  /*2720*/  IADD3 R20, P3, PT, R84, UR18, RZ ;  /* 0x0000001254147c10 */ /* 0x002fe4000ff7e0ff */
[----:B------:R-:W-:Y:S02]  /*2730*/  ISETP.LT.AND P1, PT, R18, UR8, P1 ;  /* 0x0000000812007c0c */ /* 0x000fe40008f21270 */
[----:B------:R-:W-:Y:S01]  /*2740*/  PRMT R50, RZ, 0x7610, R50 ;  /* 0x00007610ff327816 */ /* 0x000fe20000000032 */
[----:B------:R-:W-:Y:S01]  /*2750*/  IMAD R24, R33, 0x2, R20 ;  /* 0x0000000221187824 */ /* 0x000fe200078e0214 */
[----:B------:R-:W-:-:S02]  /*2760*/  PRMT R148, RZ, 0x7610, R148 ;  /* 0x00007610ff947816 */ /* 0x000fc40000000094 */
[----:B------:R-:W-:Y:S02]  /*2770*/  PRMT R115, RZ, 0x7610, R115 ;  /* 0x00007610ff737816 */ /* 0x000fe40000000073 */
[----:B------:R-:W-:Y:S01]  /*2780*/  PRMT R142, RZ, 0x7610, R142 ;  /* 0x00007610ff8e7816 */ /* 0x000fe2000000008e */
[----:B------:R-:W3:Y:S01]  /*2790*/  @P4 LDG.E.U16 R50, desc[UR22][R24.64] ;  /* 0x0000001618324981 */ /* 0x000ee2000c1e1500 */
[C---:B------:R-:W-:Y:S02]  /*27a0*/  LOP3.LUT R111, R105.reuse, 0x3c, RZ, 0xfc, !PT ;  /* 0x0000003c696f7812 */ /* 0x040fe400078efcff */
[----:B------:R-:W-:Y:S01]  /*27b0*/  PLOP3.LUT P4, PT, PT, PT, UP1, 0x80, 0x8 ;  /* 0x000000000008781c */ /* 0x000fe20003f8f018 */
[----:B------:R0:W3:Y:S01]  /*27c0*/  @P2 LDG.E.U16 R148, desc[UR22][R26.64] ;  /* 0x000000161a942981 */ /* 0x0000e2000c1e1500 */
[----:B------:R-:W-:Y:S01]  /*27d0*/  IMAD R33, R86, 0x2, R33 ;  /* 0x0000000256217824 */ /* 0x000fe200078e0221 */
[----:B------:R-:W-:Y:S02]  /*27e0*/  LOP3.LUT R101, R105, 0x26, RZ, 0xfc, !PT ;  /* 0x0000002669657812 */ /* 0x000fe400078efcff */
[----:B------:R-:W4:Y:S01]  /*27f0*/  @P0 LDG.E.U16 R115, desc[UR22][R34.64] ;  /* 0x0000001622730981 */ /* 0x000f22000c1e1500 */
[----:B------:R-:W-:-:S02]  /*2800*/  PLOP3.LUT P0, PT, PT, PT, UP1, 0x80, 0x8 ;  /* 0x000000000008781c */ /* 0x000fc40003f0f018 */
[----:B------:R-:W-:Y:S01]  /*2810*/  LOP3.LUT R18, R105, 0x2, RZ, 0xfc, !PT ;  /* 0x0000000269127812 */ /* 0x000fe200078efcff */
[----:B------:R-:W5:Y:S01]  /*2820*/  @P1 LDG.E.U16 R142, desc[UR22][R36.64] ;  /* 0x00000016248e1981 */ /* 0x000f62000c1e1500 */
[----:B0-----:R-:W-:Y:S02]  /*2830*/  LEA.HI.X.SX32 R26, R85, UR19, 0x1, P3 ;  /* 0x00000013551a7c11 */ /* 0x001fe400098f0eff */
[----:B------:R-:W-:Y:S02]  /*2840*/  ISETP.LT.AND P3, PT, R111, UR8, P4 ;  /* 0x000000086f007c0c */ /* 0x000fe4000a761270 */
[----:B------:R-:W-:Y:S01]  /*2850*/  PLOP3.LUT P1, PT, PT, PT, UP1, 0x80, 0x8 ;  /* 0x000000000008781c */ /* 0x000fe20003f2f018 */
[----:B------:R-:W-:Y:S01]  /*2860*/  IMAD R25, R86, 0x2, R33 ;  /* 0x0000000256197824 */ /* 0x000fe200078e0221 */
[----:B------:R-:W-:Y:S01]  /*2870*/  ISETP.LT.AND P0, PT, R101, UR8, P0 ;  /* 0x0000000865007c0c */ /* 0x000fe20008701270 */
[--C-:B------:R-:W-:Y:S01]  /*2880*/  IMAD R22, R45, 0x2, R20.reuse ;  /* 0x000000022d167824 */ /* 0x100fe200078e0214 */
[----:B------:R-:W-:Y:S01]  /*2890*/  ISETP.LT.AND P1, PT, R18, UR8, P1 ;  /* 0x0000000812007c0c */ /* 0x000fe20008f21270 */
[--C-:B------:R-:W-:Y:S01]  /*28a0*/  IMAD R18, R33, 0x2, R20.reuse ;  /* 0x0000000221127824 */ /* 0x100fe200078e0214 */
[----:B------:R-:W-:Y:S01]  /*28b0*/  LEA R24, P5, R31, R20, 0x1 ;  /* 0x000000141f187211 */ /* 0x000fe200078a08ff */
[----:B------:R-:W-:Y:S01]  /*28c0*/  IMAD R20, R25, 0x2, R20 ;  /* 0x0000000219147824 */ /* 0x000fe200078e0214 */
[----:B------:R-:W-:-:S02]  /*28d0*/  PRMT R152, RZ, 0x7610, R152 ;  /* 0x00007610ff987816 */ /* 0x000fc40000000098 */
[----:B------:R-:W-:Y:S02]  /*28e0*/  PRMT R117, RZ, 0x7610, R117 ;  /* 0x00007610ff757816 */ /* 0x000fe40000000075 */
[----:B------:R-:W-:Y:S02]  /*28f0*/  LEA.HI.X.SX32 R25, R31, R26, 0x1, P5 ;  /* 0x0000001a1f197211 */ /* 0x000fe400028f0eff */
[----:B------:R0:W5:Y:S01]  /*2900*/  @P3 LDG.E.U16 R152, desc[UR22][R20.64] ;  /* 0x0000001614983981 */ /* 0x000162000c1e1500 */
[C---:B------:R-:W-:Y:S02]  /*2910*/  LOP3.LUT R113, R105.reuse, 0x36, RZ, 0xfc, !PT ;  /* 0x0000003669717812 */ /* 0x040fe400078efcff */
[----:B------:R-:W-:Y:S01]  /*2920*/  PLOP3.LUT P4, PT, PT, PT, UP1, 0x80, 0x8 ;  /* 0x000000000008781c */ /* 0x000fe20003f8f018 */
[----:B------:R-:W5:Y:S01]  /*2930*/  @P0 LDG.E.U16 R117, desc[UR22][R28.64] ;  /* 0x000000161c750981 */ /* 0x000f62000c1e1500 */
[----:B------:R-:W-:Y:S02]  /*2940*/  LOP3.LUT R26, R105, 0x4, RZ, 0xfc, !PT ;  /* 0x00000004691a7812 */ /* 0x000fe400078efcff */
[----:B------:R-:W-:-:S02]  /*2950*/  PLOP3.LUT P3, PT, PT, PT, UP1, 0x80, 0x8 ;  /* 0x000000000008781c */ /* 0x000fc40003f6f018 */
[----:B------:R-:W-:Y:S02]  /*2960*/  ISETP.LT.AND P4, PT, R113, UR8, P4 ;  /* 0x0000000871007c0c */ /* 0x000fe4000a781270 */
[----:B------:R-:W-:Y:S02]  /*2970*/  ISETP.LT.AND P3, PT, R26, UR8, P3 ;  /* 0x000000081a007c0c */ /* 0x000fe40009f61270 */
[C---:B------:R-:W-:Y:S02]  /*2980*/  LOP3.LUT R109, R105.reuse, 0x3a, RZ, 0xfc, !PT ;  /* 0x0000003a696d7812 */ /* 0x040fe400078efcff */
[----:B------:R-:W-:Y:S02]  /*2990*/  PLOP3.LUT P0, PT, PT, PT, UP1, 0x80, 0x8 ;  /* 0x000000000008781c */ /* 0x000fe40003f0f018 */
[----:B------:R-:W-:Y:S02]  /*29a0*/  LOP3.LUT R64, R105, 0x34, RZ, 0xfc, !PT ;  /* 0x0000003469407812 */ /* 0x000fe400078efcff */
[----:B------:R-:W-:-:S02]  /*29b0*/  PLOP3.LUT P2, PT, PT, PT, UP1, 0x80, 0x8 ;  /* 0x000000000008781c */ /* 0x000fc40003f4f018 */
[----:B------:R-:W-:Y:S02]  /*29c0*/  ISETP.LT.AND P0, PT, R109, UR8, P0 ;  /* 0x000000086d007c0c */ /* 0x000fe40008701270 */
[----:B------:R-:W-:Y:S02]  /*29d0*/  PRMT R119, RZ, 0x7610, R119 ;  /* 0x00007610ff777816 */ /* 0x000fe40000000077 */
[----:B------:R-:W-:Y:S01]  /*29e0*/  PRMT R130, RZ, 0x7610, R130 ;  /* 0x00007610ff827816 */ /* 0x000fe20000000082 */
[----:B------:R-:W-:Y:S01]  /*29f0*/  IMAD R90, R90, UR4, RZ ;  /* 0x000000045a5a7c24 */ /* 0x000fe2000f8e02ff */
[----:B------:R-:W-:Y:S02]  /*2a00*/  ISETP.LT.AND P2, PT, R64, UR8, P2 ;  /* 0x0000000840007c0c */ /* 0x000fe40009741270 */
[----:B------:R-:W-:Y:S01]  /*2a10*/  PRMT R154, RZ, 0x7610, R154 ;  /* 0x00007610ff9a7816 */ /* 0x000fe2000000009a */
[----:B------:R-:W-:Y:S01]  /*2a20*/  IMAD R82, R82, UR4, RZ ;  /* 0x0000000452527c24 */ /* 0x000fe2000f8e02ff */
[----:B------:R-:W-:Y:S01]  /*2a30*/  PRMT R165, RZ, 0x7610, R165 ;  /* 0x00007610ffa57816 */ /* 0x000fe200000000a5 */
[----:B------:R1:W5:Y:S01]  /*2a40*/  @P4 LDG.E.U16 R119, desc[UR22][R24.64] ;  /* 0x0000001618774981 */ /* 0x000362000c1e1500 */
[----:B------:R-:W-:Y:S01]  /*2a50*/  IMAD R96, R96, UR4, RZ ;  /* 0x0000000460607c24 */ /* 0x000fe2000f8e02ff */
[----:B------:R-:W-:-:S02]  /*2a60*/  PRMT R150, RZ, 0x7610, R150 ;  /* 0x00007610ff967816 */ /* 0x000fc40000000096 */
[----:B------:R-:W5:Y:S01]  /*2a70*/  @P3 LDG.E.U16 R130, desc[UR22][R6.64] ;  /* 0x0000001606823981 */ /* 0x000f62000c1e1500 */
[----:B------:R-:W-:-:S03]  /*2a80*/  IMAD R92, R92, UR4, RZ ;  /* 0x000000045c5c7c24 */ /* 0x000fc6000f8e02ff */
[----:B------:R-:W5:Y:S01]  /*2a90*/  @P1 LDG.E.U16 R154, desc[UR22][R4.64] ;  /* 0x00000016049a1981 */ /* 0x000f62000c1e1500 */
[-C--:B0-----:R-:W-:Y:S02]  /*2aa0*/  LEA R20, P1, R82, R48.reuse, 0x1 ;  /* 0x0000003052147211 */ /* 0x081fe400078208ff */
[----:B-1----:R-:W-:Y:S01]  /*2ab0*/  LEA R24, P3, R90, R48, 0x1 ;  /* 0x000000305a187211 */ /* 0x002fe200078608ff */
[----:B------:R-:W-:Y:S01]  /*2ac0*/  IMAD R80, R80, UR4, RZ ;  /* 0x0000000450507c24 */ /* 0x000fe2000f8e02ff */
[----:B------:R0:W5:Y:S01]  /*2ad0*/  @P0 LDG.E.U16 R165, desc[UR22][R18.64] ;  /* 0x0000001612a50981 */ /* 0x000162000c1e1500 */
[----:B------:R-:W-:Y:S01]  /*2ae0*/  LEA.HI R27, R0, 0xe, RZ, 0x1a ;  /* 0x0000000e001b7811 */ /* 0x000fe200078fd0ff */
[----:B------:R-:W-:Y:S01]  /*2af0*/  IMAD R104, R104, UR4, RZ ;  /* 0x0000000468687c24 */ /* 0x000fe2000f8e02ff */
[-C--:B------:R-:W-:Y:S01]  /*2b00*/  LEA.HI.X.SX32 R25, R90, R49.reuse, 0x1, P3 ;  /* 0x000000315a197211 */ /* 0x080fe200018f0eff */
[----:B------:R-:W-:Y:S01]  /*2b10*/  IMAD R100, R100, UR4, RZ ;  /* 0x0000000464647c24 */ /* 0x000fe2000f8e02ff */
[----:B------:R-:W-:Y:S01]  /*2b20*/  PLOP3.LUT P0, PT, PT, PT, UP1, 0x80, 0x8 ;  /* 0x000000000008781c */ /* 0x000fe20003f0f018 */
[----:B------:R1:W5:Y:S01]  /*2b30*/  @P2 LDG.E.U16 R150, desc[UR22][R22.64] ;  /* 0x0000001616962981 */ /* 0x000362000c1e1500 */
[----:B------:R-:W-:-:S02]  /*2b40*/  LEA.HI.X.SX32 R21, R82, R49, 0x1, P1 ;  /* 0x0000003152157211 */ /* 0x000fc400008f0eff */
[-C--:B------:R-:W-:Y:S02]  /*2b50*/  LEA R30, P3, R96, R48.reuse, 0x1 ;  /* 0x00000030601e7211 */ /* 0x080fe400078608ff */
[-C--:B------:R-:W-:Y:S01]  /*2b60*/  LEA R26, P1, R92, R48.reuse, 0x1 ;  /* 0x000000305c1a7211 */ /* 0x080fe200078208ff */
[----:B------:R-:W-:Y:S01]  /*2b70*/  IMAD R88, R88, UR4, RZ ;  /* 0x0000000458587c24 */ /* 0x000fe2000f8e02ff */
[----:B------:R-:W-:Y:S02]  /*2b80*/  PLOP3.LUT P2, PT, PT, PT, UP1, 0x80, 0x8 ;  /* 0x000000000008781c */ /* 0x000fe40003f4f018 */
[----:B0-----:R-:W-:Y:S02]  /*2b90*/  LEA R18, P5, R80, R48, 0x1 ;  /* 0x0000003050127211 */ /* 0x001fe400078a08ff */
[----:B-1----:R-:W-:Y:S01]  /*2ba0*/  LOP3.LUT R22, R105, 0x6, RZ, 0xfc, !PT ;  /* 0x0000000669167812 */ /* 0x002fe200078efcff */
[----:B------:R-:W-:Y:S01]  /*2bb0*/  IMAD R131, R131, UR4, RZ ;  /* 0x0000000483837c24 */ /* 0x000fe2000f8e02ff */
[----:B------:R-:W-:-:S02]  /*2bc0*/  ISETP.LT.AND P0, PT, R27, UR8, P0 ;  /* 0x000000081b007c0c */ /* 0x000fc40008701270 */
[-C--:B------:R-:W-:Y:S01]  /*2bd0*/  LEA.HI.X.SX32 R31, R96, R49.reuse, 0x1, P3 ;  /* 0x00000031601f7211 */ /* 0x080fe200018f0eff */
[----:B------:R-:W-:Y:S01]  /*2be0*/  IMAD R106, R106, UR4, RZ ;  /* 0x000000046a6a7c24 */ /* 0x000fe2000f8e02ff */
[-C--:B------:R-:W-:Y:S02]  /*2bf0*/  LEA.HI.X.SX32 R27, R92, R49.reuse, 0x1, P1 ;  /* 0x000000315c1b7211 */ /* 0x080fe400008f0eff */
[-C--:B------:R-:W-:Y:S02]  /*2c00*/  LEA R36, P3, R104, R48.reuse, 0x1 ;  /* 0x0000003068247211 */ /* 0x080fe400078608ff */
[----:B------:R-:W-:Y:S01]  /*2c10*/  LEA R32, P1, R100, R48, 0x1 ;  /* 0x0000003064207211 */ /* 0x000fe200078208ff */
[----:B------:R-:W-:Y:S01]  /*2c20*/  IMAD R94, R94, UR4, RZ ;  /* 0x000000045e5e7c24 */ /* 0x000fe2000f8e02ff */
[----:B------:R-:W-:Y:S02]  /*2c30*/  ISETP.LT.AND P2, PT, R22, UR8, P2 ;  /* 0x0000000816007c0c */ /* 0x000fe40009741270 */
[----:B------:R-:W-:-:S02]  /*2c40*/  LEA.HI.X.SX32 R19, R80, R49, 0x1, P5 ;  /* 0x0000003150137211 */ /* 0x000fc400028f0eff */
[-C--:B------:R-:W-:Y:S02]  /*2c50*/  LEA R22, P5, R88, R48.reuse, 0x1 ;  /* 0x0000003058167211 */ /* 0x080fe400078a08ff */
[-C--:B------:R-:W-:Y:S01]  /*2c60*/  LEA.HI.X.SX32 R37, R104, R49.reuse, 0x1, P3 ;  /* 0x0000003168257211 */ /* 0x080fe200018f0eff */
[----:B------:R-:W-:Y:S01]  /*2c70*/  IMAD R78, R78, UR4, RZ ;  /* 0x000000044e4e7c24 */ /* 0x000fe2000f8e02ff */
[-C--:B------:R-:W-:Y:S02]  /*2c80*/  LEA.HI.X.SX32 R33, R100, R49.reuse, 0x1, P1 ;  /* 0x0000003164217211 */ /* 0x080fe400008f0eff */
[-C--:B------:R-:W-:Y:S02]  /*2c90*/  LEA R42, P3, R131, R48.reuse, 0x1 ;  /* 0x00000030832a7211 */ /* 0x080fe400078608ff */
[----:B------:R-:W-:Y:S01]  /*2ca0*/  LEA R38, P1, R106, R48, 0x1 ;  /* 0x000000306a267211 */ /* 0x000fe200078208ff */
[----:B------:R-:W-:Y:S01]  /*2cb0*/  IMAD R102, R102, UR4, RZ ;  /* 0x0000000466667c24 */ /* 0x000fe2000f8e02ff */
[----:B------:R-:W-:-:S02]  /*2cc0*/  LEA.HI.X.SX32 R23, R88, R49, 0x1, P5 ;  /* 0x0000003158177211 */ /* 0x000fc400028f0eff */
[-C--:B------:R-:W-:Y:S02]  /*2cd0*/  LEA R28, P5, R94, R48.reuse, 0x1 ;  /* 0x000000305e1c7211 */ /* 0x080fe400078a08ff */
[-C--:B------:R-:W-:Y:S02]  /*2ce0*/  LEA.HI.X.SX32 R43, R131, R49.reuse, 0x1, P3 ;  /* 0x00000031832b7211 */ /* 0x080fe400018f0eff */
[-C--:B------:R-:W-:Y:S02]  /*2cf0*/  LEA.HI.X.SX32 R39, R106, R49.reuse, 0x1, P1 ;  /* 0x000000316a277211 */ /* 0x080fe400008f0eff */
[----:B------:R-:W-:Y:S02]  /*2d00*/  PRMT R131, RZ, 0x7610, R131 ;  /* 0x00007610ff837816 */ /* 0x000fe40000000083 */
[----:B------:R-:W-:Y:S01]  /*2d10*/  LEA R44, P1, R78, R48, 0x1 ;  /* 0x000000304e2c7211 */ /* 0x000fe200078208ff */
[----:B------:R-:W-:Y:S01]  /*2d20*/  IMAD R108, R108, UR4, RZ ;  /* 0x000000046c6c7c24 */ /* 0x000fe2000f8e02ff */
[----:B------:R-:W-:-:S02]  /*2d30*/  LEA.HI.X.SX32 R29, R94, R49, 0x1, P5 ;  /* 0x000000315e1d7211 */ /* 0x000fc400028f0eff */
[----:B------:R-:W-:Y:S01]  /*2d40*/  LEA R34, P5, R102, R48, 0x1 ;  /* 0x0000003066227211 */ /* 0x000fe200078a08ff */
[----:B------:R-:W5:Y:S01]  /*2d50*/  @P2 LDG.E.U16 R131, desc[UR22][R8.64] ;  /* 0x0000001608832981 */ /* 0x000f62000c1e1500 */
[----:B------:R-:W-:Y:S02]  /*2d60*/  LEA.HI.X.SX32 R45, R78, R49, 0x1, P1 ;  /* 0x000000314e2d7211 */ /* 0x000fe400008f0eff */
[C---:B------:R-:W-:Y:S02]  /*2d70*/  LEA.HI R68, R0.reuse, 0x1e, RZ, 0x1a ;  /* 0x0000001e00447811 */ /* 0x040fe400078fd0ff */
[C---:B------:R-:W-:Y:S02]  /*2d80*/  LEA.HI R72, R0.reuse, 0x2e, RZ, 0x1a ;  /* 0x0000002e00487811 */ /* 0x040fe400078fd0ff */
[----:B------:R-:W-:Y:S02]  /*2d90*/  LEA.HI R74, R0, 0x3e, RZ, 0x1a ;  /* 0x0000003e004a7811 */ /* 0x000fe400078fd0ff */
[----:B------:R-:W-:-:S02]  /*2da0*/  PLOP3.LUT P4, PT, PT, PT, UP1, 0x80, 0x8 ;  /* 0x000000000008781c */ /* 0x000fc40003f8f018 */
[----:B------:R-:W-:Y:S02]  /*2db0*/  PLOP3.LUT P3, PT, PT, PT, UP1, 0x80, 0x8 ;  /* 0x000000000008781c */ /* 0x000fe40003f6f018 */
[----:B------:R-:W-:Y:S01]  /*2dc0*/  PLOP3.LUT P1, PT, PT, PT, UP1, 0x80, 0x8 ;  /* 0x000000000008781c */ /* 0x000fe20003f2f018 */
[----:B------:R-:W-:Y:S01]  /*2dd0*/  IMAD R76, R76, UR4, RZ ;  /* 0x000000044c4c7c24 */ /* 0x000fe2000f8e02ff */
[----:B------:R-:W-:Y:S02]  /*2de0*/  LEA.HI.X.SX32 R35, R102, R49, 0x1, P5 ;  /* 0x0000003166237211 */ /* 0x000fe400028f0eff */
[----:B------:R-:W-:Y:S02]  /*2df0*/  LOP3.LUT R104, R0, 0x3f, RZ, 0xc0, !PT ;  /* 0x0000003f00687812 */ /* 0x000fe400078ec0ff */
[----:B------:R-:W-:Y:S02]  /*2e00*/  PLOP3.LUT P2, PT, PT, PT, UP1, 0x80, 0x8 ;  /* 0x000000000008781c */ /* 0x000fe40003f4f018 */
[----:B------:R-:W-:-:S02]  /*2e10*/  LEA R40, P5, R108, R48, 0x1 ;  /* 0x000000306c287211 */ /* 0x000fc400078a08ff */
[----:B------:R-:W-:Y:S02]  /*2e20*/  ISETP.LT.AND P4, PT, R68, UR8, P4 ;  /* 0x0000000844007c0c */ /* 0x000fe4000a781270 */
[----:B------:R-:W-:Y:S02]  /*2e30*/  ISETP.LT.AND P3, PT, R72, UR8, P3 ;  /* 0x0000000848007c0c */ /* 0x000fe40009f61270 */
[----:B------:R-:W-:Y:S02]  /*2e40*/  ISETP.LT.AND P1, PT, R74, UR8, P1 ;  /* 0x000000084a007c0c */ /* 0x000fe40008f21270 */
[----:B------:R-:W-:Y:S01]  /*2e50*/  ISETP.LT.AND P2, PT, R104, UR8, P2 ;  /* 0x0000000868007c0c */ /* 0x000fe20009741270 */
[----:B------:R-:W-:Y:S01]  /*2e60*/  IMAD R70, R70, UR4, RZ ;  /* 0x0000000446467c24 */ /* 0x000fe2000f8e02ff */
[----:B------:R-:W-:Y:S02]  /*2e70*/  LEA.HI.X.SX32 R41, R108, R49, 0x1, P5 ;  /* 0x000000316c297211 */ /* 0x000fe400028f0eff */
[----:B------:R-:W-:-:S02]  /*2e80*/  LEA R46, P5, R76, R48, 0x1 ;  /* 0x000000304c2e7211 */ /* 0x000fc400078a08ff */
[----:B------:R-:W-:Y:S02]  /*2e90*/  PRMT R133, RZ, 0x7610, R133 ;  /* 0x00007610ff857816 */ /* 0x000fe40000000085 */
[----:B------:R-:W-:Y:S02]  /*2ea0*/  LEA.HI.X.SX32 R47, R76, R49, 0x1, P5 ;  /* 0x000000314c2f7211 */ /* 0x000fe400028f0eff */
[----:B------:R-:W-:Y:S02]  /*2eb0*/  PRMT R135, RZ, 0x7610, R135 ;  /* 0x00007610ff877816 */ /* 0x000fe40000000087 */
[----:B------:R-:W-:Y:S01]  /*2ec0*/  PRMT R137, RZ, 0x7610, R137 ;  /* 0x00007610ff897816 */ /* 0x000fe20000000089 */
[----:B------:R-:W5:Y:S01]  /*2ed0*/  @P0 LDG.E.U16 R133, desc[UR22][R10.64] ;  /* 0x000000160a850981 */ /* 0x000f62000c1e1500 */
[----:B------:R-:W-:Y:S02]  /*2ee0*/  PRMT R139, RZ, 0x7610, R139 ;  /* 0x00007610ff8b7816 */ /* 0x000fe4000000008b */
[----:B------:R-:W-:Y:S01]  /*2ef0*/  LEA R48, P5, R70, R48, 0x1 ;  /* 0x0000003046307211 */ /* 0x000fe200078a08ff */
[----:B------:R-:W5:Y:S01]  /*2f00*/  @P4 LDG.E.U16 R135, desc[UR22][R12.64] ;  /* 0x000000160c874981 */ /* 0x000f62000c1e1500 */
[----:B------:R-:W-:-:S02]  /*2f10*/  PRMT R141, RZ, 0x7610, R141 ;  /* 0x00007610ff8d7816 */ /* 0x000fc4000000008d */
[----:B------:R-:W-:Y:S01]  /*2f20*/  PRMT R143, RZ, 0x7610, R143 ;  /* 0x00007610ff8f7816 */ /* 0x000fe2000000008f */
[----:B------:R-:W5:Y:S01]  /*2f30*/  @P3 LDG.E.U16 R137, desc[UR22][R14.64] ;  /* 0x000000160e893981 */ /* 0x000f62000c1e1500 */
[----:B------:R-:W-:Y:S02]  /*2f40*/  PRMT R145, RZ, 0x7610, R145 ;  /* 0x00007610ff917816 */ /* 0x000fe40000000091 */
[----:B------:R-:W-:Y:S01]  /*2f50*/  PRMT R147, RZ, 0x7610, R147 ;  /* 0x00007610ff937816 */ /* 0x000fe20000000093 */
[----:B------:R-:W5:Y:S01]  /*2f60*/  @P1 LDG.E.U16 R139, desc[UR22][R16.64] ;  /* 0x00000016108b1981 */ /* 0x000f62000c1e1500 */
[----:B------:R-:W-:Y:S02]  /*2f70*/  PRMT R149, RZ, 0x7610, R149 ;  /* 0x00007610ff957816 */ /* 0x000fe40000000095 */
[----:B------:R-:W-:Y:S01]  /*2f80*/  PRMT R151, RZ, 0x7610, R151 ;  /* 0x00007610ff977816 */ /* 0x000fe20000000097 */
        /* <DEDUP_REMOVED lines=16> */
[----:B------:R-:W-:-:S03]  /*3090*/  LEA.HI.X.SX32 R49, R70, R49, 0x1, P5 ;  /* 0x0000003146317211 */ /* 0x000fc600028f0eff */
[----:B------:R-:W5:Y:S04]  /*30a0*/  @P2 LDG.E.U16 R153, desc[UR22][R36.64] ;  /* 0x0000001624992981 */ /* 0x000f68000c1e1500 */
        /* <DEDUP_REMOVED lines=8> */
[----:B------:R-:W5:Y:S01]  /*3130*/  @P2 LDG.E.U16 R163, desc[UR22][R48.64] ;  /* 0x0000001630a32981 */ /* 0x000f62000c1e1500 */
[----:B------:R-:W-:Y:S01]  /*3140*/  SHF.R.S32.HI R68, RZ, 0x6, R0 ;  /* 0x00000006ff447819 */ /* 0x000fe20000011400 */
[----:B------:R-:W-:-:S04]  /*3150*/  @!UP2 UIADD3 UR4, UPT, UPT, -UR7, 0x100000, URZ ;  /* 0x001000000704a890 */ /* 0x000fc8000fffe1ff */
[----:B------:R-:W-:Y:S02]  /*3160*/  @!UP2 USHF.L.U32 UR5, UR4, 0xb, URZ ;  /* 0x0000000b0405a899 */ /* 0x000fe400080006ff */
[----:B------:R-:W-:Y:S01]  /*3170*/  @!UP2 USHF.L.U32 UR4, UR4, 0x1, URZ ;  /* 0x000000010404a899 */ /* 0x000fe200080006ff */
[----:B------:R-:W-:Y:S01]  /*3180*/  IMAD.SHL.U32 R104, R104, 0x2, RZ ;  /* 0x0000000268687824 */ /* 0x000fe200078e00ff */
[----:B------:R-:W-:Y:S02]  /*3190*/  SGXT R68, R68, 0x1 ;  /* 0x000000014444781a */ /* 0x000fe40000000200 */
[----:B------:R-:W-:Y:S01]  /*31a0*/  SHF.R.S32.HI R70, RZ, 0x1f, R85 ;  /* 0x0000001fff467819 */ /* 0x000fe20000011455 */
[----:B------:R-:W-:Y:S01]  /*31b0*/  VOTEU.ALL UP1, P6 ;  /* 0x0000000000ff7886 */ /* 0x000fe20003020000 */
[----:B------:R-:W-:Y:S02]  /*31c0*/  LOP3.LUT R104, R104, 0x90, R68, 0x78, !PT ;  /* 0x0000009068687812 */ /* 0x000fe400078e7844 */
[----:B------:R-:W-:-:S02]  /*31d0*/  SHF.L.U64.HI R85, R85, 0x1, R70 ;  /* 0x0000000155557819 */ /* 0x000fc40000010246 */
[----:B------:R-:W-:Y:S02]  /*31e0*/  SHF.R.S32.HI R96, RZ, 0x1f, R89 ;  /* 0x0000001fff607819 */ /* 0x000fe40000011459 */
[-C--:B------:R-:W-:Y:S01]  /*31f0*/  LEA R108, P0, R89, R84.reuse, 0x1 ;  /* 0x00000054596c7211 */ /* 0x080fe200078008ff */
[----:B------:R0:W1:Y:S01]  /*3200*/  @!UP1 SYNCS.EXCH.64 URZ, [UR13+0x6008], UR4 ;  /* 0x006008040dff95b2 */ /* 0x0000620008000100 */
[----:B------:R-:W-:Y:S02]  /*3210*/  SHF.R.S32.HI R70, RZ, 0x1f, R103 ;  /* 0x0000001fff467819 */ /* 0x000fe40000011467 */
[----:B------:R-:W-:Y:S02]  /*3220*/  SHF.R.S32.HI R68, RZ, 0x1f, R91 ;  /* 0x0000001fff447819 */ /* 0x000fe4000001145b */
[-C--:B------:R-:W-:Y:S02]  /*3230*/  LEA R88, P1, R103, R84.reuse, 0x1 ;  /* 0x0000005467587211 */ /* 0x080fe400078208ff */
[----:B------:R-:W-:Y:S01]  /*3240*/  LEA R90, P2, R91, R84, 0x1 ;  /* 0x000000545b5a7211 */ /* 0x000fe200078408ff */
[----:B--2---:R2:W-:Y:S01]  /*3250*/  STS.U16 [R104+UR13+0xc00], R56 ;  /* 0x000c003868007988 */ /* 0x0045e2000800040d */
[----:B------:R-:W-:-:S02]  /*3260*/  LEA.HI.X R96, R89, R85, R96, 0x1, P0 ;  /* 0x0000005559607211 */ /* 0x000fc400000f0c60 */
[-C--:B------:R-:W-:Y:S02]  /*3270*/  LEA.HI.X R89, R103, R85.reuse, R70, 0x1, P1 ;  /* 0x0000005567597211 */ /* 0x080fe400008f0c46 */
[----:B------:R-:W-:Y:S02]  /*3280*/  LEA.HI.X R91, R91, R85, R68, 0x1, P2 ;  /* 0x000000555b5b7211 */ /* 0x000fe400010f0c44 */
[----:B------:R-:W-:Y:S02]  /*3290*/  LEA R106, P2, R97, R84, 0x1 ;  /* 0x00000054616a7211 */ /* 0x000fe400078408ff */
[----:B------:R-:W-:Y:S02]  /*32a0*/  LOP3.LUT R103, R105, 0x16, RZ, 0xfc, !PT ;  /* 0x0000001669677812 */ /* 0x000fe400078efcff */
[----:B--2---:R-:W-:Y:S01]  /*32b0*/  SHF.R.S32.HI R56, RZ, 0x1f, R97 ;  /* 0x0000001fff387819 */ /* 0x004fe20000011461 */
[----:B------:R2:W-:Y:S01]  /*32c0*/  STS.U16 [R104+UR13+0x1000], R58 ;  /* 0x0010003a68007988 */ /* 0x0005e2000800040d */
[----:B------:R-:W-:-:S02]  /*32d0*/  LOP3.LUT R102, R104, 0x20, RZ, 0x3c, !PT ;  /* 0x0000002068667812 */ /* 0x000fc400078e3cff */
[----:B------:R-:W-:Y:S01]  /*32e0*/  LEA.HI.X R97, R97, R85, R56, 0x1, P2 ;  /* 0x0000005561617211 */ /* 0x000fe200010f0c38 */
[-C--:B------:R-:W-:Y:S01]  /*32f0*/  IMAD R56, R103, R86.reuse, RZ ;  /* 0x0000005667387224 */ /* 0x080fe200078e02ff */
[----:B------:R0:W-:Y:S01]  /*3300*/  STS.U16 [R104+UR13+0x400], R52 ;  /* 0x0004003468007988 */ /* 0x0001e2000800040d */
[-C--:B------:R-:W-:Y:S02]  /*3310*/  IMAD R59, R59, R86.reuse, RZ ;  /* 0x000000563b3b7224 */ /* 0x080fe400078e02ff */
[----:B--2---:R-:W-:Y:S01]  /*3320*/  IMAD R58, R51, R86, RZ ;  /* 0x00000056333a7224 */ /* 0x004fe200078e02ff */
[----:B---3--:R2:W-:Y:S01]  /*3330*/  STS.U16 [R104+UR13+0x1c00], R50 ;  /* 0x001c003268007988 */ /* 0x0085e2000800040d */
[-C--:B------:R-:W-:Y:S01]  /*3340*/  LEA R92, P0, R93, R84.reuse, 0x1 ;  /* 0x000000545d5c7211 */ /* 0x080fe200078008ff */
[----:B------:R-:W-:Y:S01]  /*3350*/  IMAD.SHL.U32 R51, R56, 0x2, RZ ;  /* 0x0000000238337824 */ /* 0x000fe200078e00ff */
[----:B------:R-:W-:Y:S01]  /*3360*/  LEA R94, P1, R95, R84, 0x1 ;  /* 0x000000545f5e7211 */ /* 0x000fe200078208ff */
[----:B----4-:R3:W-:Y:S01]  /*3370*/  STS.U16 [R104+UR13+0x800], R54 ;  /* 0x0008003668007988 */ /* 0x0107e2000800040d */
[----:B0-----:R-:W-:-:S03]  /*3380*/  SHF.R.S32.HI R52, RZ, 0x1f, R93 ;  /* 0x0000001fff347819 */ /* 0x001fc6000001145d */
[----:B------:R-:W-:Y:S01]  /*3390*/  STS.U16 [R104+UR13+0x1400], R60 ;  /* 0x0014003c68007988 */ /* 0x000fe2000800040d */
[----:B--2---:R-:W-:-:S03]  /*33a0*/  IMAD R50, R53, R86, RZ ;  /* 0x0000005635327224 */ /* 0x004fc600078e02ff */
[----:B------:R0:W-:Y:S01]  /*33b0*/  STS.U16 [R104+UR13+0x1800], R62 ;  /* 0x0018003e68007988 */ /* 0x0001e2000800040d */
[----:B------:R-:W-:Y:S01]  /*33c0*/  IMAD.SHL.U32 R53, R58, 0x2, RZ ;  /* 0x000000023a357824 */ /* 0x000fe200078e00ff */
[----:B---3--:R-:W-:Y:S02]  /*33d0*/  SHF.R.S32.HI R54, RZ, 0x1f, R95 ;  /* 0x0000001fff367819 */ /* 0x008fe4000001145f */
[----:B------:R2:W-:Y:S01]  /*33e0*/  STS.U16 [R104+UR13], R66 ;  /* 0x0000004268007988 */ /* 0x0005e2000800040d */
[----:B------:R-:W-:-:S03]  /*33f0*/  LEA.HI.X R93, R93, R85, R52, 0x1, P0 ;  /* 0x000000555d5d7211 */ /* 0x000fc600000f0c34 */
[----:B-----5:R3:W-:Y:S01]  /*3400*/  STS.U16 [R102+UR13+0x500], R55 ;  /* 0x0005003766007988 */ /* 0x0207e2000800040d */
[-C--:B0-----:R-:W-:Y:S01]  /*3410*/  IMAD R62, R79, R86.reuse, RZ ;  /* 0x000000564f3e7224 */ /* 0x081fe200078e02ff */
[----:B------:R-:W-:Y:S01]  /*3420*/  LEA.HI.X R95, R95, R85, R54, 0x1, P1 ;  /* 0x000000555f5f7211 */ /* 0x000fe200008f0c36 */
[-C--:B------:R-:W-:Y:S02]  /*3430*/  IMAD R82, R64, R86.reuse, RZ ;  /* 0x0000005640527224 */ /* 0x080fe400078e02ff */
[----:B--2---:R-:W-:Y:S01]  /*3440*/  IMAD R66, R61, R86, RZ ;  /* 0x000000563d427224 */ /* 0x004fe200078e02ff */
[----:B------:R0:W-:Y:S01]  /*3450*/  STS.U16 [R102+UR13+0x900], R57 ;  /* 0x0009003966007988 */ /* 0x0001e2000800040d */
[----:B------:R-:W-:Y:S01]  /*3460*/  IMAD.HI R58, R58, 0x2, RZ ;  /* 0x000000023a3a7827 */ /* 0x000fe200078e02ff */
[----:B------:R-:W-:-:S03]  /*3470*/  IADD3 R52, P4, P5, R53, UR18, R84 ;  /* 0x0000001235347c10 */ /* 0x000fc6000fd9e054 */
[C---:B---3--:R-:W-:Y:S02]  /*3480*/  IMAD.SHL.U32 R55, R59.reuse, 0x2, RZ ;  /* 0x000000023b377824 */ /* 0x048fe400078e00ff */
[----:B------:R-:W-:-:S04]  /*3490*/  IMAD.HI R60, R59, 0x2, RZ ;  /* 0x000000023b3c7827 */ /* 0x000fc800078e02ff */
[----:B------:R-:W-:Y:S01]  /*34a0*/  IMAD.HI R56, R56, 0x2, RZ ;  /* 0x0000000238387827 */ /* 0x000fe200078e02ff */
[----:B------:R-:W-:-:S03]  /*34b0*/  IADD3 R54, P2, P3, R55, UR18, R84 ;  /* 0x0000001237367c10 */ /* 0x000fc6000fb5e054 */
[C---:B------:R-:W-:Y:S02]  /*34c0*/  IMAD.SHL.U32 R59, R50.reuse, 0x2, RZ ;  /* 0x00000002323b7824 */ /* 0x040fe400078e00ff */
[----:B------:R-:W-:Y:S01]  /*34d0*/  IMAD.HI R64, R50, 0x2, RZ ;  /* 0x0000000232407827 */ /* 0x000fe200078e02ff */
[----:B------:R-:W-:-:S03]  /*34e0*/  IADD3 R50, P0, P1, R51, UR18, R84 ;  /* 0x0000001233327c10 */ /* 0x000fc6000f91e054 */
[-C--:B------:R-:W-:Y:S02]  /*34f0*/  IMAD R70, R101, R86.reuse, RZ ;  /* 0x0000005665467224 */ /* 0x080fe400078e02ff */
[----:B0-----:R-:W-:Y:S02]  /*3500*/  IMAD.SHL.U32 R57, R62, 0x2, RZ ;  /* 0x000000023e397824 */ /* 0x001fe400078e00ff */
[-C--:B------:R-:W-:Y:S02]  /*3510*/  IMAD R68, R81, R86.reuse, RZ ;  /* 0x0000005651447224 */ /* 0x080fe400078e02ff */
[----:B------:R-:W-:Y:S01]  /*3520*/  IMAD.SHL.U32 R61, R66, 0x2, RZ ;  /* 0x00000002423d7824 */ /* 0x000fe200078e00ff */
[--C-:B------:R-:W-:Y:S01]  /*3530*/  IADD3.X R53, PT, PT, R58, UR19, R85.reuse, P4, P5 ;  /* 0x000000133a357c10 */ /* 0x100fe2000a7ea455 */
[-C--:B------:R-:W-:Y:S01]  /*3540*/  IMAD R72, R63, R86.reuse, RZ ;  /* 0x000000563f487224 */ /* 0x080fe200078e02ff */
[----:B------:R-:W-:Y:S01]  /*3550*/  IADD3.X R51, PT, PT, R56, UR19, R85, P0, P1 ;  /* 0x0000001338337c10 */ /* 0x000fe200087e2455 */
[-C--:B------:R-:W-:Y:S01]  /*3560*/  IMAD R78, R65, R86.reuse, RZ ;  /* 0x00000056414e7224 */ /* 0x080fe200078e02ff */
[--C-:B------:R-:W-:Y:S01]  /*3570*/  IADD3 R58, P4, P5, R59, UR18, R84.reuse ;  /* 0x000000123b3a7c10 */ /* 0x100fe2000fd9e054 */
[----:B------:R-:W-:Y:S01]  /*3580*/  IMAD R71, R71, R86, RZ ;  /* 0x0000005647477224 */ /* 0x000fe200078e02ff */
[----:B------:R0:W-:Y:S01]  /*3590*/  STS.U16 [R102+UR13+0xd00], R67 ;  /* 0x000d004366007988 */ /* 0x0001e2000800040d */
[----:B------:R-:W-:Y:S01]  /*35a0*/  IMAD.HI R62, R62, 0x2, RZ ;  /* 0x000000023e3e7827 */ /* 0x000fe200078e02ff */
[----:B------:R-:W-:-:S02]  /*35b0*/  IADD3 R56, P0, P1, R57, UR18, R84 ;  /* 0x0000001239387c10 */ /* 0x000fc4000f91e054 */
[--C-:B------:R-:W-:Y:S01]  /*35c0*/  IADD3.X R55, PT, PT, R60, UR19, R85.reuse, P2, P3 ;  /* 0x000000133c377c10 */ /* 0x100fe200097e6455 */
[----:B------:R-:W-:Y:S01]  /*35d0*/  IMAD.SHL.U32 R65, R70, 0x2, RZ ;  /* 0x0000000246417824 */ /* 0x000fe200078e00ff */
[----:B------:R-:W-:Y:S01]  /*35e0*/  IADD3 R60, P2, P3, R61, UR18, R84 ;  /* 0x000000123d3c7c10 */ /* 0x000fe2000fb5e054 */
[----:B------:R-:W-:Y:S02]  /*35f0*/  IMAD R76, R83, R86, RZ ;  /* 0x00000056534c7224 */ /* 0x000fe400078e02ff */
[----:B------:R-:W-:Y:S01]  /*3600*/  IMAD.HI R66, R66, 0x2, RZ ;  /* 0x0000000242427827 */ /* 0x000fe200078e02ff */
[----:B------:R2:W-:Y:S03]  /*3610*/  STS.U16 [R102+UR13+0x1100], R69 ;  /* 0x0011004566007988 */ /* 0x0005e6000800040d */
[----:B------:R-:W-:Y:S02]  /*3620*/  IMAD.SHL.U32 R63, R68, 0x2, RZ ;  /* 0x00000002443f7824 */ /* 0x000fe400078e00ff */
[----:B0-----:R-:W-:Y:S01]  /*3630*/  IMAD.SHL.U32 R67, R72, 0x2, RZ ;  /* 0x0000000248437824 */ /* 0x001fe200078e00ff */
[--C-:B------:R-:W-:Y:S01]  /*3640*/  IADD3.X R59, PT, PT, R64, UR19, R85.reuse, P4, P5 ;  /* 0x00000013403b7c10 */ /* 0x100fe2000a7ea455 */
[----:B------:R-:W-:Y:S01]  /*3650*/  IMAD.HI R70, R70, 0x2, RZ ;  /* 0x0000000246467827 */ /* 0x000fe200078e02ff */
[----:B------:R-:W-:-:S02]  /*3660*/  IADD3.X R57, PT, PT, R62, UR19, R85, P0, P1 ;  /* 0x000000133e397c10 */ /* 0x000fc400087e2455 */
[--C-:B------:R-:W-:Y:S01]  /*3670*/  IADD3 R64, P4, P5, R65, UR18, R84.reuse ;  /* 0x0000001241407c10 */ /* 0x100fe2000fd9e054 */
[C---:B--2---:R-:W-:Y:S02]  /*3680*/  IMAD.SHL.U32 R69, R71.reuse, 0x2, RZ ;  /* 0x0000000247457824 */ /* 0x044fe400078e00ff */
[----:B------:R-:W-:Y:S01]  /*3690*/  IMAD.HI R74, R71, 0x2, RZ ;  /* 0x00000002474a7827 */ /* 0x000fe200078e02ff */
[--C-:B------:R-:W-:Y:S02]  /*36a0*/  IADD3 R62, P0, P1, R63, UR18, R84.reuse ;  /* 0x000000123f3e7c10 */ /* 0x100fe4000f91e054 */
[----:B------:R-:W-:Y:S01]  /*36b0*/  IADD3.X R61, PT, PT, R66, UR19, R85, P2, P3 ;  /* 0x00000013423d7c10 */ /* 0x000fe200097e6455 */
[----:B------:R-:W-:Y:S01]  /*36c0*/  IMAD.HI R68, R68, 0x2, RZ ;  /* 0x0000000244447827 */ /* 0x000fe200078e02ff */
[----:B------:R-:W-:-:S03]  /*36d0*/  IADD3 R66, P3, P2, R67, UR18, R84 ;  /* 0x0000001243427c10 */ /* 0x000fc6000fa7e054 */
[----:B------:R-:W-:Y:S02]  /*36e0*/  IMAD.SHL.U32 R71, R76, 0x2, RZ ;  /* 0x000000024c477824 */ /* 0x000fe400078e00ff */
[-C--:B------:R-:W-:Y:S02]  /*36f0*/  IMAD R80, R73, R86.reuse, RZ ;  /* 0x0000005649507224 */ /* 0x080fe400078e02ff */
[----:B------:R-:W-:Y:S01]  /*3700*/  IMAD.HI R72, R72, 0x2, RZ ;  /* 0x0000000248487827 */ /* 0x000fe200078e02ff */
[----:B------:R0:W-:Y:S01]  /*3710*/  STS.U16 [R102+UR13+0x1900], R77 ;  /* 0x0019004d66007988 */ /* 0x0001e2000800040d */
[--C-:B------:R-:W-:Y:S02]  /*3720*/  IADD3.X R65, PT, PT, R70, UR19, R85.reuse, P4, P5 ;  /* 0x0000001346417c10 */ /* 0x100fe4000a7ea455 */
[----:B------:R-:W-:Y:S02]  /*3730*/  IMAD.SHL.U32 R73, R78, 0x2, RZ ;  /* 0x000000024e497824 */ /* 0x000fe400078e00ff */
[----:B------:R-:W-:Y:S01]  /*3740*/  IMAD R100, R113, R86, RZ ;  /* 0x0000005671647224 */ /* 0x000fe200078e02ff */
[----:B------:R2:W-:Y:S01]  /*3750*/  STS.U16 [R102+UR13+0x1500], R75 ;  /* 0x0015004b66007988 */ /* 0x0005e2000800040d */
[----:B------:R-:W-:Y:S01]  /*3760*/  IMAD.HI R76, R76, 0x2, RZ ;  /* 0x000000024c4c7827 */ /* 0x000fe200078e02ff */
[----:B------:R-:W-:-:S02]  /*3770*/  IADD3.X R63, PT, PT, R68, UR19, R85, P0, P1 ;  /* 0x00000013443f7c10 */ /* 0x000fc400087e2455 */
[--C-:B------:R-:W-:Y:S01]  /*3780*/  IADD3 R70, P5, P4, R71, UR18, R84.reuse ;  /* 0x0000001247467c10 */ /* 0x100fe2000fcbe054 */
[----:B0-----:R-:W-:Y:S01]  /*3790*/  IMAD.SHL.U32 R77, R82, 0x2, RZ ;  /* 0x00000002524d7824 */ /* 0x001fe200078e00ff */
[--C-:B------:R-:W-:Y:S01]  /*37a0*/  IADD3 R68, P0, P1, R69, UR18, R84.reuse ;  /* 0x0000001245447c10 */ /* 0x100fe2000f91e054 */
[----:B------:R-:W-:Y:S01]  /*37b0*/  IMAD.HI R78, R78, 0x2, RZ ;  /* 0x000000024e4e7827 */ /* 0x000fe200078e02ff */
[--C-:B------:R-:W-:Y:S02]  /*37c0*/  IADD3.X R67, PT, PT, R72, UR19, R85.reuse, P3, P2 ;  /* 0x0000001348437c10 */ /* 0x100fe40009fe4455 */
[--C-:B------:R-:W-:Y:S01]  /*37d0*/  IADD3 R72, P3, P2, R73, UR18, R84.reuse ;  /* 0x0000001249487c10 */ /* 0x100fe2000fa7e054 */
[----:B--2---:R-:W-:Y:S02]  /*37e0*/  IMAD.SHL.U32 R75, R80, 0x2, RZ ;  /* 0x00000002504b7824 */ /* 0x004fe400078e00ff */
[----:B------:R-:W-:Y:S02]  /*37f0*/  IMAD.SHL.U32 R79, R100, 0x2, RZ ;  /* 0x00000002644f7824 */ /* 0x000fe400078e00ff */
[-C--:B------:R-:W-:Y:S01]  /*3800*/  IMAD R81, R107, R86.reuse, RZ ;  /* 0x000000566b517224 */ /* 0x080fe200078e02ff */
[--C-:B------:R-:W-:Y:S01]  /*3810*/  IADD3.X R71, PT, PT, R76, UR19, R85.reuse, P5, P4 ;  /* 0x000000134c477c10 */ /* 0x100fe2000afe8455 */
[----:B------:R-:W-:Y:S01]  /*3820*/  IMAD R101, R109, R86, RZ ;  /* 0x000000566d657224 */ /* 0x000fe200078e02ff */
[----:B------:R-:W-:Y:S01]  /*3830*/  IADD3.X R69, PT, PT, R74, UR19, R85, P0, P1 ;  /* 0x000000134a457c10 */ /* 0x000fe200087e2455 */
[----:B------:R-:W-:Y:S01]  /*3840*/  IMAD.HI R80, R80, 0x2, RZ ;  /* 0x0000000250507827 */ /* 0x000fe200078e02ff */
[----:B------:R-:W-:-:S02]  /*3850*/  IADD3 R76, P4, P5, R77, UR18, R84 ;  /* 0x000000124d4c7c10 */ /* 0x000fc4000fd9e054 */
[--C-:B------:R-:W-:Y:S01]  /*3860*/  IADD3 R74, P0, P1, R75, UR18, R84.reuse ;  /* 0x000000124b4a7c10 */ /* 0x100fe2000f91e054 */
[----:B------:R-:W-:Y:S01]  /*3870*/  IMAD.SHL.U32 R77, R81, 0x2, RZ ;  /* 0x00000002514d7824 */ /* 0x000fe200078e00ff */
[----:B------:R-:W-:Y:S01]  /*3880*/  IADD3.X R73, PT, PT, R78, UR19, R85, P3, P2 ;  /* 0x000000134e497c10 */ /* 0x000fe20009fe4455 */
[----:B------:R-:W-:Y:S01]  /*3890*/  IMAD.HI R82, R82, 0x2, RZ ;  /* 0x0000000252527827 */ /* 0x000fe200078e02ff */
[----:B------:R-:W-:-:S03]  /*38a0*/  IADD3 R78, P3, P2, R79, UR18, R84 ;  /* 0x000000124f4e7c10 */ /* 0x000fc6000fa7e054 */
[----:B------:R-:W-:Y:S01]  /*38b0*/  IMAD.SHL.U32 R79, R101, 0x2, RZ ;  /* 0x00000002654f7824 */ /* 0x000fe200078e00ff */
[----:B------:R-:W-:Y:S01]  /*38c0*/  IADD3.X R75, PT, PT, R80, UR19, R85, P0, P1 ;  /* 0x00000013504b7c10 */ /* 0x000fe200087e2455 */
[----:B------:R-:W-:Y:S01]  /*38d0*/  IMAD.HI R100, R100, 0x2, RZ ;  /* 0x0000000264647827 */ /* 0x000fe200078e02ff */
[----:B------:R-:W-:-:S03]  /*38e0*/  IADD3 R80, P1, P0, R77, UR18, R84 ;  /* 0x000000124d507c10 */ /* 0x000fc6000f83e054 */
[----:B------:R-:W-:Y:S01]  /*38f0*/  IMAD R83, R111, R86, RZ ;  /* 0x000000566f537224 */ /* 0x000fe200078e02ff */
[--C-:B------:R-:W-:Y:S02]  /*3900*/  IADD3.X R77, PT, PT, R82, UR19, R85.reuse, P4, P5 ;  /* 0x00000013524d7c10 */ /* 0x100fe4000a7ea455 */
[----:B------:R-:W-:Y:S01]  /*3910*/  IADD3 R82, P4, P5, R79, UR18, R84 ;  /* 0x000000124f527c10 */ /* 0x000fe2000fd9e054 */
[----:B------:R-:W-:Y:S01]  /*3920*/  IMAD.SHL.U32 R156, R83, 0x2, RZ ;  /* 0x00000002539c7824 */ /* 0x000fe200078e00ff */
[----:B------:R-:W-:Y:S01]  /*3930*/  IADD3.X R79, PT, PT, R100, UR19, R85, P3, P2 ;  /* 0x00000013644f7c10 */ /* 0x000fe20009fe4455 */
[----:B------:R-:W-:-:S03]  /*3940*/  IMAD.HI R100, R81, 0x2, RZ ;  /* 0x0000000251647827 */ /* 0x000fc600078e02ff */
[----:B------:R-:W-:Y:S01]  /*3950*/  IADD3 R84, P2, P3, R156, UR18, R84 ;  /* 0x000000129c547c10 */ /* 0x000fe2000fb5e054 */
[----:B------:R-:W-:Y:S01]  /*3960*/  IMAD.HI R156, R101, 0x2, RZ ;  /* 0x00000002659c7827 */ /* 0x000fe200078e02ff */
[----:B------:R-:W-:Y:S02]  /*3970*/  IADD3.X R81, PT, PT, R100, UR19, R85, P1, P0 ;  /* 0x0000001364517c10 */ /* 0x000fe40008fe0455 */
[C---:B------:R-:W-:Y:S02]  /*3980*/  LOP3.LUT R101, R104.reuse, 0x40, RZ, 0x3c, !PT ;  /* 0x0000004068657812 */ /* 0x040fe400078e3cff */
[----:B------:R-:W-:Y:S01]  /*3990*/  LOP3.LUT R100, R104, 0x60, RZ, 0x3c, !PT ;  /* 0x0000006068647812 */ /* 0x000fe200078e3cff */
[----:B------:R-:W-:Y:S04]  /*39a0*/  STS.U16 [R102+UR13+0x1d00], R165 ;  /* 0x001d00a566007988 */ /* 0x000fe8000800040d */
        /* <DEDUP_REMOVED lines=9> */
[----:B------:R0:W-:Y:S04]  /*3a40*/  STS.U16 [R100+UR13+0xb00], R115 ;  /* 0x000b007364007988 */ /* 0x0001e8000800040d */
        /* <DEDUP_REMOVED lines=22> */
[----:B------:R3:W-:Y:S01]  /*3bb0*/  STS.U16 [R100+UR13+0x4f00], R163 ;  /* 0x004f00a364007988 */ /* 0x0007e2000800040d */
[----:B-1----:R1:W-:Y:S06]  /*3bc0*/  MEMBAR.ALL.CTA ;  /* 0x0000000000007992 */ /* 0x0023ec0000008000 */
[----:B-1----:R-:W1:Y:S01]  /*3bd0*/  FENCE.VIEW.ASYNC.S ;  /* 0x00000000000073c6 */ /* 0x002e620000000000 */
[----:B------:R-:W-:-:S02]  /*3be0*/  UISETP.NE.U32.AND UP1, UPT, UR14, URZ, UPT ;  /* 0x000000ff0e00728c */ /* 0x000fc4000bf25070 */
[----:B------:R-:W-:Y:S02]  /*3bf0*/  USHF.R.S32.HI UR14, URZ, 0x1f, UR28 ;  /* 0x0000001fff0e7899 */ /* 0x000fe4000801141c */
[----:B------:R-:W-:Y:S02]  /*3c00*/  UIADD3 UR7, UPT, UPT, UR13, 0x2000, URZ ;  /* 0x000020000d077890 */ /* 0x000fe4000fffe0ff */
[----:B------:R-:W-:Y:S02]  /*3c10*/  UIADD3 UR11, UPT, UPT, UR13, 0x5000, URZ ;  /* 0x000050000d0b7890 */ /* 0x000fe4000fffe0ff */
[----:B------:R-:W-:Y:S02]  /*3c20*/  ULEA.HI UR14, UR14, UR28, URZ, 0x6 ;  /* 0x0000001c0e0e7291 */ /* 0x000fe4000f8f30ff */
[----:B------:R-:W-:Y:S02]  /*3c30*/  USHF.R.U32.HI UR16, URZ, 0x4, UR7 ;  /* 0x00000004ff107899 */ /* 0x000fe40008011607 */
[----:B------:R-:W-:-:S02]  /*3c40*/  USHF.R.U32.HI UR11, URZ, 0x4, UR11 ;  /* 0x00000004ff0b7899 */ /* 0x000fc4000801160b */
[----:B------:R-:W-:Y:S02]  /*3c50*/  USHF.R.S32.HI UR7, URZ, 0x6, UR14 ;  /* 0x00000006ff077899 */ /* 0x000fe4000801140e */
[----:B------:R-:W-:Y:S02]  /*3c60*/  USGXT.U32 UR14, UR16, 0xe ;  /* 0x0000000e100e789a */ /* 0x000fe40008000000 */
[----:B------:R-:W-:Y:S01]  /*3c70*/  USGXT.U32 UR16, UR11, 0xe ;  /* 0x0000000e0b10789a */ /* 0x000fe20008000000 */
[----:B------:R-:W-:-:S03]  /*3c80*/  UMOV UR6, URZ ;  /* 0x000000ff00067c82 */ /* 0x000fc60008000000 */
[----:B------:R-:W-:Y:S01]  /*3c90*/  UIADD3 UR26, UP3, UPT, UR16, 0x2, URZ ;  /* 0x00000002101a7890 */ /* 0x000fe2000ff7e0ff */
[----:B------:R-:W-:Y:S01]  /*3ca0*/  IMAD.HI R158, R83, 0x2, RZ ;  /* 0x00000002539e7827 */ /* 0x000fe200078e02ff */
[----:B------:R-:W-:Y:S02]  /*3cb0*/  UIADD3 UR24, UP2, UPT, UR14, 0x80, URZ ;  /* 0x000000800e187890 */ /* 0x000fe4000ff5e0ff */
[----:B------:R-:W-:Y:S01]  /*3cc0*/  UIADD3.X UR27, UPT, UPT, UR6, 0x40004040, URZ, UP3, !UPT ;  /* 0x40004040061b7890 */ /* 0x000fe20009ffe4ff */
[----:B0-----:R-:W-:Y:S01]  /*3cd0*/  IMAD.SHL.U32 R115, R86, 0x40, RZ ;  /* 0x0000004056737824 */ /* 0x001fe200078e00ff */
[----:B------:R-:W-:Y:S01]  /*3ce0*/  UISETP.LT.OR UP3, UPT, UR28, 0x40, UP1 ;  /* 0x000000401c00788c */ /* 0x000fe20008f61670 */
[----:B-1----:R-:W-:Y:S01]  /*3cf0*/  BAR.SYNC.DEFER_BLOCKING 0x0 ;  /* 0x0000000000007b1d */ /* 0x002fe20000010000 */
[----:B------:R-:W-:Y:S01]  /*3d00*/  UISETP.LT.AND UP4, UPT, UR7, 0x1, UPT ;  /* 0x000000010700788c */ /* 0x000fe2000bf81270 */
[----:B------:R-:W-:Y:S01]  /*3d10*/  IADD3 R86, P0, PT, R108, UR18, RZ ;  /* 0x000000126c567c10 */ /* 0x000fe2000ff1e0ff */
[----:B--2---:R-:W-:Y:S01]  /*3d20*/  IMAD.SHL.U32 R117, R87, 0x40, RZ ;  /* 0x0000004057757824 */ /* 0x004fe200078e00ff */
[----:B------:R-:W-:-:S02]  /*3d30*/  IADD3.X R83, PT, PT, R156, UR19, R85, P4, P5 ;  /* 0x000000139c537c10 */ /* 0x000fc4000a7ea455 */
[----:B------:R-:W-:Y:S01]  /*3d40*/  UMOV UR5, URZ ;  /* 0x000000ff00057c82 */ /* 0x000fe20008000000 */
[----:B------:R-:W-:Y:S01]  /*3d50*/  IADD3.X R85, PT, PT, R158, UR19, R85, P2, P3 ;  /* 0x000000139e557c10 */ /* 0x000fe200097e6455 */
[----:B------:R-:W-:Y:S01]  /*3d60*/  UIADD3.X UR25, UPT, UPT, UR5, 0x40004040, URZ, UP2, !UPT ;  /* 0x4000404005197890 */ /* 0x000fe200097fe4ff */
[----:B------:R-:W-:Y:S01]  /*3d70*/  IADD3.X R87, PT, PT, R96, UR19, RZ, P0, !PT ;  /* 0x0000001360577c10 */ /* 0x000fe200087fe4ff */
[----:B------:R-:W-:Y:S01]  /*3d80*/  USEL UR5, UR7, 0x1, !UP4 ;  /* 0x0000000107057887 */ /* 0x000fe2000e000000 */
[----:B------:R-:W-:Y:S02]  /*3d90*/  IADD3 R88, P1, PT, R88, UR18, RZ ;  /* 0x0000001258587c10 */ /* 0x000fe4000ff3e0ff */
[----:B------:R-:W-:Y:S02]  /*3da0*/  IADD3 R90, P2, PT, R90, UR18, RZ ;  /* 0x000000125a5a7c10 */ /* 0x000fe4000ff5e0ff */
[----:B------:R-:W-:Y:S02]  /*3db0*/  IADD3 R92, P3, PT, R92, UR18, RZ ;  /* 0x000000125c5c7c10 */ /* 0x000fe4000ff7e0ff */
[----:B------:R-:W-:-:S02]  /*3dc0*/  IADD3 R94, P4, PT, R94, UR18, RZ ;  /* 0x000000125e5e7c10 */ /* 0x000fc4000ff9e0ff */
[----:B------:R-:W-:Y:S01]  /*3dd0*/  IADD3 R96, P0, PT, R106, UR18, RZ ;  /* 0x000000126a607c10 */ /* 0x000fe2000ff1e0ff */
[----:B------:R-:W-:Y:S01]  /*3de0*/  UIADD3 UR11, UPT, UPT, UR5, -0x1, URZ ;  /* 0xffffffff050b7890 */ /* 0x000fe2000fffe0ff */
[----:B------:R-:W-:Y:S02]  /*3df0*/  IADD3.X R89, PT, PT, R89, UR19, RZ, P1, !PT ;  /* 0x0000001359597c10 */ /* 0x000fe40008ffe4ff */
[----:B------:R-:W-:Y:S02]  /*3e00*/  IADD3.X R91, PT, PT, R91, UR19, RZ, P2, !PT ;  /* 0x000000135b5b7c10 */ /* 0x000fe400097fe4ff */
[----:B------:R-:W-:Y:S02]  /*3e10*/  IADD3.X R93, PT, PT, R93, UR19, RZ, P3, !PT ;  /* 0x000000135d5d7c10 */ /* 0x000fe40009ffe4ff */
[----:B------:R-:W-:Y:S02]  /*3e20*/  IADD3.X R95, PT, PT, R95, UR19, RZ, P4, !PT ;  /* 0x000000135f5f7c10 */ /* 0x000fe4000a7fe4ff */
[----:B------:R-:W-:Y:S01]  /*3e30*/  IADD3.X R97, PT, PT, R97, UR19, RZ, P0, !PT ;  /* 0x0000001361617c10 */ /* 0x000fe200087fe4ff */
[----:B------:R-:W-:Y:S01]  /*3e40*/  UMOV UR4, URZ ;  /* 0x000000ff00047c82 */ /* 0x000fe20008000000 */
[----:B------:R-:W-:Y:S01]  /*3e50*/  UISETP.NE.U32.AND UP2, UPT, UR11, URZ, UPT ;  /* 0x000000ff0b00728c */ /* 0x000fe2000bf45070 */
[----:B---3--:R-:W-:Y:S10]  /*3e60*/  BRA.U UP3, `(.L_x_6) ;  /* 0x0000000103847547 */ /* 0x008ff4000b800000 */
[----:B------:R-:W-:Y:S02]  /*3e70*/  UIADD3 UR5, UPT, UPT, UR13, 0x4000, URZ ;  /* 0x000040000d057890 */ /* 0x000fe4000fffe0ff */
[----:B------:R-:W-:Y:S02]  /*3e80*/  USHF.R.U32.HI UR18, URZ, 0x4, UR13 ;  /* 0x00000004ff127899 */ /* 0x000fe4000801160d */
[----:B------:R-:W-:Y:S02]  /*3e90*/  USHF.R.U32.HI UR5, URZ, 0x4, UR5 ;  /* 0x00000004ff057899 */ /* 0x000fe40008011605 */
[----:B------:R-:W-:Y:S02]  /*3ea0*/  USGXT.U32 UR18, UR18, 0xe ;  /* 0x0000000e1212789a */ /* 0x000fe40008000000 */
[----:B------:R-:W-:Y:S02]  /*3eb0*/  USGXT.U32 UR20, UR5, 0xe ;  /* 0x0000000e0514789a */ /* 0x000fe40008000000 */
[----:B------:R-:W-:-:S02]  /*3ec0*/  UIADD3 UR40, UP3, UPT, UR18, 0x80, URZ ;  /* 0x0000008012287890 */ /* 0x000fc4000ff7e0ff */
[----:B------:R-:W-:Y:S01]  /*3ed0*/  UIADD3 UR38, UP4, UPT, UR20, 0x2, URZ ;  /* 0x0000000214267890 */ /* 0x000fe2000ff9e0ff */
[----:B------:R-:W-:Y:S01]  /*3ee0*/  UMOV UR5, URZ ;  /* 0x000000ff00057c82 */ /* 0x000fe20008000000 */
[----:B------:R-:W-:Y:S01]  /*3ef0*/  UMOV UR42, 0x0 ;  /* 0x00000000002a7882 */ /* 0x000fe20000000000 */
[----:B------:R-:W-:Y:S02]  /*3f00*/  UIADD3.X UR41, UPT, UPT, UR5, 0x40004040, URZ, UP3, !UPT ;  /* 0x4000404005297890 */ /* 0x000fe40009ffe4ff */
[----:B------:R-:W-:Y:S02]  /*3f10*/  UIADD3.X UR39, UPT, UPT, UR5, 0x40004040, URZ, UP4, !UPT ;  /* 0x4000404005277890 */ /* 0x000fe4000a7fe4ff */
[----:B------:R-:W-:Y:S02]  /*3f20*/  UIADD3.64 UR30, UPT, UPT, UR40, 0x80, URZ ;  /* 0x00000080281e7897 */ /* 0x000fe4000fffe0ff */
[----:B------:R-:W-:Y:S02]  /*3f30*/  UIADD3.64 UR32, UPT, UPT, UR38, 0x2, URZ ;  /* 0x0000000226207897 */ /* 0x000fe4000fffe0ff */
[----:B------:R-:W-:-:S02]  /*3f40*/  UIADD3.64 UR34, UPT, UPT, UR40, 0x100, URZ ;  /* 0x0000010028227897 */ /* 0x000fc4000fffe0ff */
[----:B------:R-:W-:Y:S01]  /*3f50*/  UIADD3.64 UR36, UPT, UPT, UR38, 0x4, URZ ;  /* 0x0000000426247897 */ /* 0x000fe2000fffe0ff */
[----:B------:R-:W-:Y:S01]  /*3f60*/  UMOV UR43, 0x4088490 ;  /* 0x04088490002b7882 */ /* 0x000fe20000000000 */
[----:B------:R-:W-:Y:S01]  /*3f70*/  UMOV UR19, 0x40004040 ;  /* 0x4000404000137882 */ /* 0x000fe20000000000 */
[----:B------:R-:W-:Y:S01]  /*3f80*/  UMOV UR21, 0x40004040 ;  /* 0x4000404000157882 */ /* 0x000fe20000000000 */
[----:B------:R-:W-:Y:S01]  /*3f90*/  UMOV UR44, 0x0 ;  /* 0x00000000002c7882 */ /* 0x000fe20000000000 */
[----:B------:R-:W-:Y:S01]  /*3fa0*/  UMOV UR45, 0x4088490 ;  /* 0x04088490002d7882 */ /* 0x000fe20000000000 */
[----:B------:R-:W-:Y:S01]  /*3fb0*/  UMOV UR46, 0x0 ;  /* 0x00000000002e7882 */ /* 0x000fe20000000000 */
[----:B------:R-:W-:Y:S01]  /*3fc0*/  UMOV UR47, 0x4088490 ;  /* 0x04088490002f7882 */ /* 0x000fe20000000000 */
[----:B------:R-:W-:Y:S01]  /*3fd0*/  UMOV UR6, UR15 ;  /* 0x0000000f00067c82 */ /* 0x000fe20008000000 */
[----:B------:R-:W-:Y:S01]  /*3fe0*/  UMOV UR7, URZ ;  /* 0x000000ff00077c82 */ /* 0x000fe20008000000 */
[----:B------:R0:W-:Y:S01]  /*3ff0*/  UTCHMMA gdesc[UR18], gdesc[UR20], tmem[UR12], tmem[UR42], idesc[UR43], !UPT ;  /* 0x00ff2a14120075ea */ /* 0x0001e2000f80000c */
[----:B------:R-:W-:Y:S01]  /*4000*/  UMOV UR48, 0x0 ;  /* 0x0000000000307882 */ /* 0x000fe20000000000 */
[----:B------:R-:W-:Y:S01]  /*4010*/  UMOV UR49, 0x4088490 ;  /* 0x0408849000317882 */ /* 0x000fe20000000000 */
[----:B------:R0:W-:Y:S01]  /*4020*/  UTCHMMA gdesc[UR40], gdesc[UR38], tmem[UR12], tmem[UR44], idesc[UR45], UPT ;  /* 0x00ff2c26280075ea */ /* 0x0001e2000b80000c */
[----:B------:R-:W-:Y:S01]  /*4030*/  UMOV UR6, UR6 ;  /* 0x0000000600067c82 */ /* 0x000fe20008000000 */
[----:B------:R0:W-:Y:S01]  /*4040*/  UTCHMMA gdesc[UR30], gdesc[UR32], tmem[UR12], tmem[UR46], idesc[UR47], UPT ;  /* 0x00ff2e201e0075ea */ /* 0x0001e2000b80000c */
[----:B------:R0:W-:Y:S01]  /*4050*/  UTCHMMA gdesc[UR34], gdesc[UR36], tmem[UR12], tmem[UR48], idesc[UR49], UPT ;  /* 0x00ff3024220075ea */ /* 0x0001e2000b80000c */
[----:B------:R0:W-:Y:S01]  /*4060*/  UTCBAR [UR6], URZ ;  /* 0x000000ff060073e9 */ /* 0x0001e200080000ff */
[----:B------:R-:W-:Y:S01]  /*4070*/  NOP ;  /* 0x0000000000007918 */ /* 0x000fe20000000000 */
.L_x_6:
[----:B------:R-:W-:Y:S05]  /*4080*/  BRA.U !UP2, `(.L_x_7) ;  /* 0x000000110ab07547 */ /* 0x000fea000b800000 */
[----:B------:R-:W-:Y:S02]  /*4090*/  UIADD3 UR8, UPT, UPT, UR8, -0x40, URZ ;  /* 0xffffffc008087890 */ /* 0x000fe4000fffe0ff */
[----:B0-----:R-:W-:Y:S02]  /*40a0*/  UIADD3.64 UR30, UPT, UPT, UR24, 0x80, URZ ;  /* 0x00000080181e7897 */ /* 0x001fe4000fffe0ff */
[----:B------:R-:W-:Y:S02]  /*40b0*/  UIADD3.64 UR32, UPT, UPT, UR26, 0x2, URZ ;  /* 0x000000021a207897 */ /* 0x000fe4000fffe0ff */
[----:B------:R-:W-:Y:S02]  /*40c0*/  UIADD3.64 UR34, UPT, UPT, UR24, 0x100, URZ ;  /* 0x0000010018227897 */ /* 0x000fe4000fffe0ff */
[----:B------:R-:W-:Y:S01]  /*40d0*/  UIADD3.64 UR36, UPT, UPT, UR26, 0x4, URZ ;  /* 0x000000041a247897 */ /* 0x000fe2000fffe0ff */
[----:B------:R-:W-:Y:S01]  /*40e0*/  UMOV UR20, 0x1 ;  /* 0x0000000100147882 */ /* 0x000fe20000000000 */
[----:B------:R-:W-:-:S10]  /*40f0*/  UMOV UR5, URZ ;  /* 0x000000ff00057c82 */ /* 0x000fd40008000000 */
.L_x_10:
[----:B------:R-:W-:Y:S01]  /*4100*/  USHF.L.U32 UR4, UR4, 0x1f, URZ ;  /* 0x0000001f04047899 */ /* 0x000fe200080006ff */
[----:B0-----:R-:W-:Y:S01]  /*4110*/  LOP3.LUT R106, R105, 0x2, RZ, 0xfc, !PT ;  /* 0x00000002696a7812 */ /* 0x001fe200078efcff */
[----:B------:R-:W-:Y:S01]  /*4120*/  IMAD.WIDE R2, R115, 0x2, R2 ;  /* 0x0000000273027825 */ /* 0x000fe200078e0202 */
[C---:B------:R-:W-:Y:S02]  /*4130*/  LOP3.LUT R119, R105.reuse, 0x8, RZ, 0xfc, !PT ;  /* 0x0000000869777812 */ /* 0x040fe400078efcff */
[----:B------:R-:W-:Y:S01]  /*4140*/  ISETP.GE.AND P0, PT, R106, UR8, PT ;  /* 0x000000086a007c0c */ /* 0x000fe2000bf06270 */
[----:B------:R-:W-:Y:S01]  /*4150*/  IMAD.U32 R131, RZ, RZ, UR4 ;  /* 0x00000004ff837e24 */ /* 0x000fe2000f8e00ff */
[C---:B------:R-:W-:Y:S02]  /*4160*/  LOP3.LUT R130, R105.reuse, 0xa, RZ, 0xfc, !PT ;  /* 0x0000000a69827812 */ /* 0x040fe400078efcff */
[C---:B------:R-:W-:Y:S01]  /*4170*/  LOP3.LUT R106, R105.reuse, 0x10, RZ, 0xfc, !PT ;  /* 0x00000010696a7812 */ /* 0x040fe200078efcff */
[----:B------:R-:W0:Y:S01]  /*4180*/  SYNCS.PHASECHK.TRANS64.TRYWAIT P6, [UR10], R131 ;  /* 0x00000083ff0075a7 */ /* 0x000e2200080c110a */
[----:B------:R-:W-:-:S02]  /*4190*/  LOP3.LUT R108, R105, 0x12, RZ, 0xfc, !PT ;  /* 0x00000012696c7812 */ /* 0x000fc400078efcff */
[----:B------:R-:W-:Y:S02]  /*41a0*/  ISETP.GE.AND P1, PT, R119, UR8, PT ;  /* 0x0000000877007c0c */ /* 0x000fe4000bf26270 */
[----:B------:R-:W-:Y:S02]  /*41b0*/  ISETP.GE.AND P2, PT, R130, UR8, PT ;  /* 0x0000000882007c0c */ /* 0x000fe4000bf46270 */
[----:B------:R-:W-:Y:S02]  /*41c0*/  ISETP.GE.AND P3, PT, R106, UR8, PT ;  /* 0x000000086a007c0c */ /* 0x000fe4000bf66270 */
[----:B------:R-:W-:Y:S02]  /*41d0*/  ISETP.GE.AND P4, PT, R108, UR8, PT ;  /* 0x000000086c007c0c */ /* 0x000fe4000bf86270 */
[----:B------:R-:W-:Y:S02]  /*41e0*/  ISETP.GE.AND P5, PT, R105, UR8, PT ;  /* 0x0000000869007c0c */ /* 0x000fe4000bfa6270 */
[----:B------:R-:W-:Y:S01]  /*41f0*/  PRMT R165, RZ, 0x7610, R165 ;  /* 0x00007610ffa57816 */ /* 0x000fe200000000a5 */
[----:B0-----:R-:W-:Y:S10]  /*4200*/  @!P6 BRA `(.L_x_8) ;  /* 0x0000001c0014e947 */ /* 0x001ff40003800000 */
.L_x_16:
[----:B------:R-:W-:Y:S01]  /*4210*/  LOP3.LUT R106, R105, 0x18, RZ, 0xfc, !PT ;  /* 0x00000018696a7812 */ /* 0x000fe200078efcff */
[C---:B------:R-:W-:Y:S01]  /*4220*/  IMAD.WIDE R4, R115.reuse, 0x2, R4 ;  /* 0x0000000273047825 */ /* 0x040fe200078e0204 */
[----:B------:R-:W-:Y:S01]  /*4230*/  PRMT R153, RZ, 0x7610, R153 ;  /* 0x00007610ff997816 */ /* 0x000fe20000000099 */
[----:B------:R-:W2:Y:S01]  /*4240*/  @!P5 LDG.E.U16 R165, desc[UR22][R2.64] ;  /* 0x0000001602a5d981 */ /* 0x000ea2000c1e1500 */
[----:B------:R-:W-:Y:S01]  /*4250*/  ISETP.GE.AND P5, PT, R106, UR8, PT ;  /* 0x000000086a007c0c */ /* 0x000fe2000bfa6270 */
[----:B------:R-:W-:Y:S01]  /*4260*/  IMAD.WIDE R86, R115, 0x2, R86 ;  /* 0x0000000273567825 */ /* 0x000fe200078e0256 */
[----:B------:R-:W-:Y:S02]  /*4270*/  LOP3.LUT R106, R105, 0x20, RZ, 0xfc, !PT ;  /* 0x00000020696a7812 */ /* 0x000fe400078efcff */
[----:B------:R-:W-:Y:S01]  /*4280*/  PRMT R161, RZ, 0x7610, R161 ;  /* 0x00007610ffa17816 */ /* 0x000fe200000000a1 */
[----:B------:R-:W3:Y:S01]  /*4290*/  @!P0 LDG.E.U16 R153, desc[UR22][R4.64] ;  /* 0x0000001604998981 */ /* 0x000ee2000c1e1500 */
[----:B------:R-:W-:Y:S01]  /*42a0*/  ISETP.GE.AND P0, PT, R106, UR8, PT ;  /* 0x000000086a007c0c */ /* 0x000fe2000bf06270 */
[----:B------:R-:W-:Y:S01]  /*42b0*/  IMAD.WIDE R92, R115, 0x2, R92 ;  /* 0x00000002735c7825 */ /* 0x000fe200078e025c */
[----:B------:R-:W-:-:S02]  /*42c0*/  LOP3.LUT R106, R105, 0x28, RZ, 0xfc, !PT ;  /* 0x00000028696a7812 */ /* 0x000fc400078efcff */
[----:B------:R-:W-:Y:S01]  /*42d0*/  PRMT R159, RZ, 0x7610, R159 ;  /* 0x00007610ff9f7816 */ /* 0x000fe2000000009f */
[----:B------:R-:W4:Y:S01]  /*42e0*/  @!P1 LDG.E.U16 R161, desc[UR22][R86.64] ;  /* 0x0000001656a19981 */ /* 0x000f22000c1e1500 */
[----:B------:R-:W-:Y:S01]  /*42f0*/  ISETP.GE.AND P1, PT, R106, UR8, PT ;  /* 0x000000086a007c0c */ /* 0x000fe2000bf26270 */
[----:B------:R-:W-:Y:S01]  /*4300*/  IMAD.WIDE R52, R115, 0x2, R52 ;  /* 0x0000000273347825 */ /* 0x000fe200078e0234 */
[----:B------:R-:W-:Y:S02]  /*4310*/  LOP3.LUT R106, R105, 0x30, RZ, 0xfc, !PT ;  /* 0x00000030696a7812 */ /* 0x000fe400078efcff */
[----:B------:R-:W5:Y:S01]  /*4320*/  @!P3 LDG.E.U16 R159, desc[UR22][R92.64] ;  /* 0x000000165c9fb981 */ /* 0x000f62000c1e1500 */
[----:B------:R-:W-:Y:S02]  /*4330*/  PRMT R151, RZ, 0x7610, R151 ;  /* 0x00007610ff977816 */ /* 0x000fe40000000097 */
[----:B------:R-:W-:Y:S01]  /*4340*/  ISETP.GE.AND P3, PT, R106, UR8, PT ;  /* 0x000000086a007c0c */ /* 0x000fe2000bf66270 */
[----:B------:R-:W-:Y:S01]  /*4350*/  IMAD.WIDE R58, R115, 0x2, R58 ;  /* 0x00000002733a7825 */ /* 0x000fe200078e023a */
[----:B------:R-:W-:-:S02]  /*4360*/  PRMT R155, RZ, 0x7610, R155 ;  /* 0x00007610ff9b7816 */ /* 0x000fc4000000009b */
[----:B------:R-:W-:Y:S01]  /*4370*/  LOP3.LUT R106, R105, 0x1a, RZ, 0xfc, !PT ;  /* 0x0000001a696a7812 */ /* 0x000fe200078efcff */
[C---:B------:R-:W-:Y:S01]  /*4380*/  IMAD.WIDE R72, R115.reuse, 0x2, R72 ;  /* 0x0000000273487825 */ /* 0x040fe200078e0248 */
[----:B------:R-:W-:Y:S01]  /*4390*/  PRMT R157, RZ, 0x7610, R157 ;  /* 0x00007610ff9d7816 */ /* 0x000fe2000000009d */
[----:B------:R-:W3:Y:S01]  /*43a0*/  @!P5 LDG.E.U16 R151, desc[UR22][R52.64] ;  /* 0x000000163497d981 */ /* 0x000ee2000c1e1500 */
[----:B------:R-:W-:Y:S01]  /*43b0*/  PRMT R163, RZ, 0x7610, R163 ;  /* 0x00007610ffa37816 */ /* 0x000fe200000000a3 */
[----:B------:R-:W-:Y:S02]  /*43c0*/  IMAD.WIDE R66, R115, 0x2, R66 ;  /* 0x0000000273427825 */ /* 0x000fe400078e0242 */
[----:B------:R-:W3:Y:S01]  /*43d0*/  @!P0 LDG.E.U16 R155, desc[UR22][R58.64] ;  /* 0x000000163a9b8981 */ /* 0x000ee2000c1e1500 */
[----:B------:R-:W-:Y:S02]  /*43e0*/  ISETP.GE.AND P0, PT, R106, UR8, PT ;  /* 0x000000086a007c0c */ /* 0x000fe4000bf06270 */
[C---:B------:R-:W-:Y:S01]  /*43f0*/  LOP3.LUT R108, R105.reuse, 0x22, RZ, 0xfc, !PT ;  /* 0x00000022696c7812 */ /* 0x040fe200078efcff */
[----:B------:R-:W3:Y:S01]  /*4400*/  @!P1 LDG.E.U16 R157, desc[UR22][R66.64] ;  /* 0x00000016429d9981 */ /* 0x000ee2000c1e1500 */
[----:B------:R-:W-:-:S02]  /*4410*/  LOP3.LUT R106, R105, 0x2a, RZ, 0xfc, !PT ;  /* 0x0000002a696a7812 */ /* 0x000fc400078efcff */
[----:B------:R-:W-:Y:S01]  /*4420*/  ISETP.GE.AND P5, PT, R107, UR8, PT ;  /* 0x000000086b007c0c */ /* 0x000fe2000bfa6270 */
[----:B------:R-:W3:Y:S01]  /*4430*/  @!P3 LDG.E.U16 R163, desc[UR22][R72.64] ;  /* 0x0000001648a3b981 */ /* 0x000ee2000c1e1500 */
[----:B------:R-:W-:Y:S02]  /*4440*/  ISETP.GE.AND P1, PT, R108, UR8, PT ;  /* 0x000000086c007c0c */ /* 0x000fe4000bf26270 */
[----:B------:R-:W-:Y:S01]  /*4450*/  ISETP.GE.AND P3, PT, R106, UR8, PT ;  /* 0x000000086a007c0c */ /* 0x000fe2000bf66270 */
[C---:B------:R-:W-:Y:S01]  /*4460*/  IMAD.WIDE R80, R115.reuse, 0x2, R80 ;  /* 0x0000000273507825 */ /* 0x040fe200078e0250 */
[----:B------:R-:W-:Y:S02]  /*4470*/  PRMT R149, RZ, 0x7610, R149 ;  /* 0x00007610ff957816 */ /* 0x000fe40000000095 */
[----:B------:R-:W-:Y:S01]  /*4480*/  PRMT R148, RZ, 0x7610, R148 ;  /* 0x00007610ff947816 */ /* 0x000fe20000000094 */
[----:B------:R-:W-:Y:S01]  /*4490*/  IMAD.WIDE R94, R115, 0x2, R94 ;  /* 0x00000002735e7825 */ /* 0x000fe200078e025e */
[----:B------:R-:W-:-:S02]  /*44a0*/  PRMT R150, RZ, 0x7610, R150 ;  /* 0x00007610ff967816 */ /* 0x000fc40000000096 */
[----:B------:R-:W-:Y:S01]  /*44b0*/  PRMT R146, RZ, 0x7610, R146 ;  /* 0x00007610ff927816 */ /* 0x000fe20000000092 */
[C---:B------:R-:W-:Y:S01]  /*44c0*/  IMAD.WIDE R88, R115.reuse, 0x2, R88 ;  /* 0x0000000273587825 */ /* 0x040fe200078e0258 */
[----:B------:R-:W-:Y:S01]  /*44d0*/  PRMT R144, RZ, 0x7610, R144 ;  /* 0x00007610ff907816 */ /* 0x000fe20000000090 */
[----:B------:R-:W3:Y:S01]  /*44e0*/  @!P5 LDG.E.U16 R149, desc[UR22][R80.64] ;  /* 0x000000165095d981 */ /* 0x000ee2000c1e1500 */
[----:B------:R-:W-:Y:S01]  /*44f0*/  PRMT R142, RZ, 0x7610, R142 ;  /* 0x00007610ff8e7816 */ /* 0x000fe2000000008e */
[C---:B------:R-:W-:Y:S02]  /*4500*/  IMAD.WIDE R68, R115.reuse, 0x2, R68 ;  /* 0x0000000273447825 */ /* 0x040fe400078e0244 */
[----:B------:R-:W3:Y:S02]  /*4510*/  @!P4 LDG.E.U16 R148, desc[UR22][R94.64] ;  /* 0x000000165e94c981 */ /* 0x000ee4000c1e1500 */
[C---:B------:R-:W-:Y:S02]  /*4520*/  IMAD.WIDE R60, R115.reuse, 0x2, R60 ;  /* 0x00000002733c7825 */ /* 0x040fe400078e023c */
[----:B------:R-:W3:Y:S02]  /*4530*/  @!P2 LDG.E.U16 R150, desc[UR22][R88.64] ;  /* 0x000000165896a981 */ /* 0x000ee4000c1e1500 */
[----:B------:R-:W-:-:S02]  /*4540*/  IMAD.WIDE R54, R115, 0x2, R54 ;  /* 0x0000000273367825 */ /* 0x000fc400078e0236 */
[----:B------:R-:W3:Y:S04]  /*4550*/  @!P1 LDG.E.U16 R144, desc[UR22][R60.64] ;  /* 0x000000163c909981 */ /* 0x000ee8000c1e1500 */
[----:B------:R-:W3:Y:S04]  /*4560*/  @!P0 LDG.E.U16 R146, desc[UR22][R54.64] ;  /* 0x0000001636928981 */ /* 0x000ee8000c1e1500 */
[----:B------:R-:W3:Y:S01]  /*4570*/  @!P3 LDG.E.U16 R142, desc[UR22][R68.64] ;  /* 0x00000016448eb981 */ /* 0x000ee2000c1e1500 */
[C---:B------:R-:W-:Y:S02]  /*4580*/  LOP3.LUT R106, R105.reuse, 0x4, RZ, 0xfc, !PT ;  /* 0x00000004696a7812 */ /* 0x040fe400078efcff */
[----:B------:R-:W-:-:S02]  /*4590*/  LOP3.LUT R119, R105, 0xc, RZ, 0xfc, !PT ;  /* 0x0000000c69777812 */ /* 0x000fc400078efcff */
[----:B------:R-:W-:Y:S02]  /*45a0*/  ISETP.GE.AND P0, PT, R106, UR8, PT ;  /* 0x000000086a007c0c */ /* 0x000fe4000bf06270 */
[----:B------:R-:W-:Y:S02]  /*45b0*/  LEA.HI R106, R0, 0xe, RZ, 0x1a ;  /* 0x0000000e006a7811 */ /* 0x000fe400078fd0ff */
[----:B------:R-:W-:Y:S02]  /*45c0*/  LOP3.LUT R108, R105, 0x6, RZ, 0xfc, !PT ;  /* 0x00000006696c7812 */ /* 0x000fe400078efcff */
[----:B------:R-:W-:Y:S02]  /*45d0*/  ISETP.GE.AND P4, PT, R119, UR8, PT ;  /* 0x0000000877007c0c */ /* 0x000fe4000bf86270 */
[----:B------:R-:W-:Y:S02]  /*45e0*/  ISETP.GE.AND P1, PT, R106, UR8, PT ;  /* 0x000000086a007c0c */ /* 0x000fe4000bf26270 */
[----:B------:R-:W-:-:S02]  /*45f0*/  ISETP.GE.AND P5, PT, R108, UR8, PT ;  /* 0x000000086c007c0c */ /* 0x000fc4000bfa6270 */
[C---:B------:R-:W-:Y:S02]  /*4600*/  LOP3.LUT R106, R105.reuse, 0x1c, RZ, 0xfc, !PT ;  /* 0x0000001c696a7812 */ /* 0x040fe400078efcff */
[----:B------:R-:W-:Y:S01]  /*4610*/  LOP3.LUT R108, R105, 0x14, RZ, 0xfc, !PT ;  /* 0x00000014696c7812 */ /* 0x000fe200078efcff */
[C---:B------:R-:W-:Y:S01]  /*4620*/  IMAD.WIDE R6, R115.reuse, 0x2, R6 ;  /* 0x0000000273067825 */ /* 0x040fe200078e0206 */
[----:B------:R-:W-:Y:S02]  /*4630*/  PRMT R140, RZ, 0x7610, R140 ;  /* 0x00007610ff8c7816 */ /* 0x000fe4000000008c */
[----:B------:R-:W-:Y:S01]  /*4640*/  PRMT R138, RZ, 0x7610, R138 ;  /* 0x00007610ff8a7816 */ /* 0x000fe2000000008a */
[C---:B------:R-:W-:Y:S01]  /*4650*/  IMAD.WIDE R90, R115.reuse, 0x2, R90 ;  /* 0x00000002735a7825 */ /* 0x040fe200078e025a */
[----:B------:R-:W-:Y:S02]  /*4660*/  ISETP.GE.AND P3, PT, R106, UR8, PT ;  /* 0x000000086a007c0c */ /* 0x000fe4000bf66270 */
[----:B------:R-:W-:Y:S01]  /*4670*/  ISETP.GE.AND P2, PT, R108, UR8, PT ;  /* 0x000000086c007c0c */ /* 0x000fe2000bf46270 */
[----:B------:R-:W3:Y:S01]  /*4680*/  @!P0 LDG.E.U16 R140, desc[UR22][R6.64] ;  /* 0x00000016068c8981 */ /* 0x000ee2000c1e1500 */
[----:B------:R-:W-:Y:S01]  /*4690*/  LEA.HI R106, R0, 0x1e, RZ, 0x1a ;  /* 0x0000001e006a7811 */ /* 0x000fe200078fd0ff */
[----:B------:R-:W-:Y:S01]  /*46a0*/  IMAD.WIDE R10, R115, 0x2, R10 ;  /* 0x00000002730a7825 */ /* 0x000fe200078e020a */
[----:B------:R-:W-:Y:S01]  /*46b0*/  PRMT R141, RZ, 0x7610, R141 ;  /* 0x00007610ff8d7816 */ /* 0x000fe2000000008d */
[----:B------:R-:W3:Y:S01]  /*46c0*/  @!P4 LDG.E.U16 R138, desc[UR22][R90.64] ;  /* 0x000000165a8ac981 */ /* 0x000ee2000c1e1500 */
[----:B------:R-:W-:-:S02]  /*46d0*/  ISETP.GE.AND P0, PT, R106, UR8, PT ;  /* 0x000000086a007c0c */ /* 0x000fc4000bf06270 */
[----:B------:R-:W-:Y:S02]  /*46e0*/  ISETP.GE.AND P4, PT, R103, UR8, PT ;  /* 0x0000000867007c0c */ /* 0x000fe4000bf86270 */
[----:B------:R-:W-:Y:S01]  /*46f0*/  LOP3.LUT R106, R105, 0x24, RZ, 0xfc, !PT ;  /* 0x00000024696a7812 */ /* 0x000fe200078efcff */
[----:B------:R-:W-:Y:S01]  /*4700*/  IMAD.WIDE R96, R115, 0x2, R96 ;  /* 0x0000000273607825 */ /* 0x000fe200078e0260 */
[----:B------:R-:W-:Y:S01]  /*4710*/  PRMT R136, RZ, 0x7610, R136 ;  /* 0x00007610ff887816 */ /* 0x000fe20000000088 */
[----:B------:R-:W3:Y:S01]  /*4720*/  @!P1 LDG.E.U16 R141, desc[UR22][R10.64] ;  /* 0x000000160a8d9981 */ /* 0x000ee2000c1e1500 */
[----:B------:R-:W-:Y:S02]  /*4730*/  ISETP.GE.AND P1, PT, R106, UR8, PT ;  /* 0x000000086a007c0c */ /* 0x000fe4000bf26270 */
[----:B------:R-:W-:Y:S01]  /*4740*/  LOP3.LUT R106, R105, 0x26, RZ, 0xfc, !PT ;  /* 0x00000026696a7812 */ /* 0x000fe200078efcff */
[----:B------:R-:W-:Y:S01]  /*4750*/  IMAD.WIDE R50, R115, 0x2, R50 ;  /* 0x0000000273327825 */ /* 0x000fe200078e0232 */
[----:B------:R-:W-:Y:S01]  /*4760*/  PRMT R139, RZ, 0x7610, R139 ;  /* 0x00007610ff8b7816 */ /* 0x000fe2000000008b */
[----:B------:R-:W3:Y:S01]  /*4770*/  @!P2 LDG.E.U16 R136, desc[UR22][R96.64] ;  /* 0x000000166088a981 */ /* 0x000ee2000c1e1500 */
[----:B------:R-:W-:-:S02]  /*4780*/  ISETP.GE.AND P2, PT, R106, UR8, PT ;  /* 0x000000086a007c0c */ /* 0x000fc4000bf46270 */
[----:B------:R-:W-:Y:S01]  /*4790*/  LOP3.LUT R106, R105, 0x2c, RZ, 0xfc, !PT ;  /* 0x0000002c696a7812 */ /* 0x000fe200078efcff */
[C---:B------:R-:W-:Y:S01]  /*47a0*/  IMAD.WIDE R56, R115.reuse, 0x2, R56 ;  /* 0x0000000273387825 */ /* 0x040fe200078e0238 */
[----:B------:R-:W-:Y:S01]  /*47b0*/  PRMT R134, RZ, 0x7610, R134 ;  /* 0x00007610ff867816 */ /* 0x000fe20000000086 */
[----:B------:R-:W3:Y:S01]  /*47c0*/  @!P4 LDG.E.U16 R139, desc[UR22][R50.64] ;  /* 0x00000016328bc981 */ /* 0x000ee2000c1e1500 */
[----:B------:R-:W-:Y:S02]  /*47d0*/  ISETP.GE.AND P4, PT, R106, UR8, PT ;  /* 0x000000086a007c0c */ /* 0x000fe4000bf86270 */
[----:B------:R-:W-:Y:S01]  /*47e0*/  LEA.HI R106, R0, 0x2e, RZ, 0x1a ;  /* 0x0000002e006a7811 */ /* 0x000fe200078fd0ff */
[----:B------:R-:W-:Y:S01]  /*47f0*/  IMAD.WIDE R12, R115, 0x2, R12 ;  /* 0x00000002730c7825 */ /* 0x000fe200078e020c */
[----:B------:R-:W-:Y:S01]  /*4800*/  PRMT R137, RZ, 0x7610, R137 ;  /* 0x00007610ff897816 */ /* 0x000fe20000000089 */
[----:B------:R-:W3:Y:S01]  /*4810*/  @!P3 LDG.E.U16 R134, desc[UR22][R56.64] ;  /* 0x000000163886b981 */ /* 0x000ee2000c1e1500 */
[----:B------:R-:W-:-:S02]  /*4820*/  ISETP.GE.AND P3, PT, R106, UR8, PT ;  /* 0x000000086a007c0c */ /* 0x000fc4000bf66270 */
[----:B------:R-:W-:Y:S02]  /*4830*/  LOP3.LUT R106, R105, 0x32, RZ, 0xfc, !PT ;  /* 0x00000032696a7812 */ /* 0x000fe400078efcff */
[----:B------:R-:W3:Y:S02]  /*4840*/  @!P0 LDG.E.U16 R137, desc[UR22][R12.64] ;  /* 0x000000160c898981 */ /* 0x000ee4000c1e1500 */
[----:B------:R-:W-:Y:S01]  /*4850*/  ISETP.GE.AND P0, PT, R106, UR8, PT ;  /* 0x000000086a007c0c */ /* 0x000fe2000bf06270 */
[----:B------:R-:W-:Y:S01]  /*4860*/  IMAD.WIDE R62, R115, 0x2, R62 ;  /* 0x00000002733e7825 */ /* 0x000fe200078e023e */
[----:B------:R-:W-:Y:S02]  /*4870*/  PRMT R132, RZ, 0x7610, R132 ;  /* 0x00007610ff847816 */ /* 0x000fe40000000084 */
[----:B------:R-:W-:Y:S01]  /*4880*/  LOP3.LUT R106, R105, 0x34, RZ, 0xfc, !PT ;  /* 0x00000034696a7812 */ /* 0x000fe200078efcff */
[----:B------:R-:W-:Y:S01]  /*4890*/  IMAD.WIDE R64, R115, 0x2, R64 ;  /* 0x0000000273407825 */ /* 0x000fe200078e0240 */
[----:B------:R-:W-:-:S02]  /*48a0*/  PRMT R135, RZ, 0x7610, R135 ;  /* 0x00007610ff877816 */ /* 0x000fc40000000087 */
[----:B------:R-:W-:Y:S01]  /*48b0*/  PRMT R130, RZ, 0x7610, R130 ;  /* 0x00007610ff827816 */ /* 0x000fe20000000082 */
[----:B------:R-:W3:Y:S01]  /*48c0*/  @!P1 LDG.E.U16 R132, desc[UR22][R62.64] ;  /* 0x000000163e849981 */ /* 0x000ee2000c1e1500 */
[----:B------:R-:W-:Y:S01]  /*48d0*/  PRMT R133, RZ, 0x7610, R133 ;  /* 0x00007610ff857816 */ /* 0x000fe20000000085 */
[C---:B------:R-:W-:Y:S01]  /*48e0*/  IMAD.WIDE R70, R115.reuse, 0x2, R70 ;  /* 0x0000000273467825 */ /* 0x040fe200078e0246 */
[----:B------:R-:W-:Y:S01]  /*48f0*/  PRMT R147, RZ, 0x7610, R147 ;  /* 0x00007610ff937816 */ /* 0x000fe20000000093 */
[----:B------:R-:W3:Y:S01]  /*4900*/  @!P2 LDG.E.U16 R135, desc[UR22][R64.64] ;  /* 0x000000164087a981 */ /* 0x000ee2000c1e1500 */
[----:B------:R-:W-:Y:S01]  /*4910*/  ISETP.GE.AND P1, PT, R106, UR8, PT ;  /* 0x000000086a007c0c */ /* 0x000fe2000bf26270 */
[C---:B------:R-:W-:Y:S01]  /*4920*/  IMAD.WIDE R74, R115.reuse, 0x2, R74 ;  /* 0x00000002734a7825 */ /* 0x040fe200078e024a */
[----:B------:R-:W-:Y:S01]  /*4930*/  LEA.HI R106, R0, 0x3e, RZ, 0x1a ;  /* 0x0000003e006a7811 */ /* 0x000fe200078fd0ff */
[----:B------:R-:W3:Y:S02]  /*4940*/  @!P4 LDG.E.U16 R130, desc[UR22][R70.64] ;  /* 0x000000164682c981 */ /* 0x000ee4000c1e1500 */
[----:B------:R-:W-:Y:S01]  /*4950*/  IMAD.WIDE R14, R115, 0x2, R14 ;  /* 0x00000002730e7825 */ /* 0x000fe200078e020e */
[----:B------:R-:W-:Y:S01]  /*4960*/  ISETP.GE.AND P2, PT, R106, UR8, PT ;  /* 0x000000086a007c0c */ /* 0x000fe2000bf46270 */
[----:B------:R-:W3:Y:S01]  /*4970*/  @!P0 LDG.E.U16 R147, desc[UR22][R74.64] ;  /* 0x000000164a938981 */ /* 0x000ee2000c1e1500 */
[----:B------:R-:W-:-:S02]  /*4980*/  ISETP.GE.AND P4, PT, R113, UR8, PT ;  /* 0x0000000871007c0c */ /* 0x000fc4000bf86270 */
[----:B------:R-:W-:Y:S01]  /*4990*/  ISETP.GE.AND P0, PT, R111, UR8, PT ;  /* 0x000000086f007c0c */ /* 0x000fe2000bf06270 */
[----:B------:R-:W3:Y:S01]  /*49a0*/  @!P3 LDG.E.U16 R133, desc[UR22][R14.64] ;  /* 0x000000160e85b981 */ /* 0x000ee2000c1e1500 */
[----:B------:R-:W-:Y:S01]  /*49b0*/  ISETP.GE.AND P3, PT, R109, UR8, PT ;  /* 0x000000086d007c0c */ /* 0x000fe2000bf66270 */
[C---:B------:R-:W-:Y:S01]  /*49c0*/  IMAD.WIDE R8, R115.reuse, 0x2, R8 ;  /* 0x0000000273087825 */ /* 0x040fe200078e0208 */
[----:B------:R-:W-:Y:S02]  /*49d0*/  PRMT R143, RZ, 0x7610, R143 ;  /* 0x00007610ff8f7816 */ /* 0x000fe4000000008f */
[----:B------:R-:W-:Y:S01]  /*49e0*/  PRMT R108, RZ, 0x7610, R108 ;  /* 0x00007610ff6c7816 */ /* 0x000fe2000000006c */
[C---:B------:R-:W-:Y:S01]  /*49f0*/  IMAD.WIDE R16, R115.reuse, 0x2, R16 ;  /* 0x0000000273107825 */ /* 0x040fe200078e0210 */
[----:B------:R-:W-:Y:S02]  /*4a00*/  PRMT R131, RZ, 0x7610, R131 ;  /* 0x00007610ff837816 */ /* 0x000fe40000000083 */
[----:B------:R-:W-:Y:S01]  /*4a10*/  PRMT R145, RZ, 0x7610, R145 ;  /* 0x00007610ff917816 */ /* 0x000fe20000000091 */
[C---:B------:R-:W-:Y:S01]  /*4a20*/  IMAD.WIDE R76, R115.reuse, 0x2, R76 ;  /* 0x00000002734c7825 */ /* 0x040fe200078e024c */
[----:B------:R-:W-:Y:S01]  /*4a30*/  PRMT R106, RZ, 0x7610, R106 ;  /* 0x00007610ff6a7816 */ /* 0x000fe2000000006a */
[----:B------:R-:W3:Y:S01]  /*4a40*/  @!P5 LDG.E.U16 R143, desc[UR22][R8.64] ;  /* 0x00000016088fd981 */ /* 0x000ee2000c1e1500 */
[----:B------:R-:W-:Y:S01]  /*4a50*/  PRMT R119, RZ, 0x7610, R119 ;  /* 0x00007610ff777816 */ /* 0x000fe20000000077 */
[----:B------:R-:W-:-:S02]  /*4a60*/  IMAD.WIDE R84, R115, 0x2, R84 ;  /* 0x0000000273547825 */ /* 0x000fc400078e0254 */
[----:B------:R-:W3:Y:S02]  /*4a70*/  @!P1 LDG.E.U16 R108, desc[UR22][R76.64] ;  /* 0x000000164c6c9981 */ /* 0x000ee4000c1e1500 */
[C---:B------:R-:W-:Y:S02]  /*4a80*/  IMAD.WIDE R82, R115.reuse, 0x2, R82 ;  /* 0x0000000273527825 */ /* 0x040fe400078e0252 */
[----:B------:R-:W3:Y:S02]  /*4a90*/  @!P0 LDG.E.U16 R106, desc[UR22][R84.64] ;  /* 0x00000016546a8981 */ /* 0x000ee4000c1e1500 */
[----:B------:R-:W-:Y:S02]  /*4aa0*/  IMAD.WIDE R78, R115, 0x2, R78 ;  /* 0x00000002734e7825 */ /* 0x000fe400078e024e */
[----:B------:R-:W3:Y:S04]  /*4ab0*/  @!P3 LDG.E.U16 R145, desc[UR22][R82.64] ;  /* 0x000000165291b981 */ /* 0x000ee8000c1e1500 */
[----:B------:R-:W3:Y:S04]  /*4ac0*/  @!P4 LDG.E.U16 R131, desc[UR22][R78.64] ;  /* 0x000000164e83c981 */ /* 0x000ee8000c1e1500 */
[----:B------:R-:W3:Y:S01]  /*4ad0*/  @!P2 LDG.E.U16 R119, desc[UR22][R16.64] ;  /* 0x000000161077a981 */ /* 0x000ee2000c1e1500 */
[----:B------:R-:W-:Y:S01]  /*4ae0*/  BAR.SYNC.DEFER_BLOCKING 0x0 ;  /* 0x0000000000007b1d */ /* 0x000fe20000010000 */
[----:B------:R-:W-:-:S04]  /*4af0*/  LOP3.LUT R152, R0, 0x3f, RZ, 0xc0, !PT ;  /* 0x0000003f00987812 */ /* 0x000fc800078ec0ff */
[----:B------:R-:W-:Y:S01]  /*4b00*/  ISETP.GE.AND P0, PT, R152, UR8, PT ;  /* 0x0000000898007c0c */ /* 0x000fe2000bf06270 */
[----:B------:R-:W-:Y:S01]  /*4b10*/  IMAD.WIDE R42, R117, 0x2, R42 ;  /* 0x00000002752a7825 */ /* 0x000fe200078e022a */
[----:B------:R-:W-:-:S03]  /*4b20*/  PRMT R152, RZ, 0x7610, R152 ;  /* 0x00007610ff987816 */ /* 0x000fc60000000098 */
[----:B------:R-:W-:Y:S01]  /*4b30*/  IMAD.WIDE R34, R117, 0x2, R34 ;  /* 0x0000000275227825 */ /* 0x000fe200078e0222 */
[----:B------:R-:W-:-:S03]  /*4b40*/  PRMT R154, RZ, 0x7610, R154 ;  /* 0x00007610ff9a7816 */ /* 0x000fc6000000009a */
[----:B------:R-:W-:-:S04]  /*4b50*/  IMAD.WIDE R26, R117, 0x2, R26 ;  /* 0x00000002751a7825 */ /* 0x000fc800078e021a */
[----:B------:R-:W-:-:S04]  /*4b60*/  IMAD.WIDE R18, R117, 0x2, R18 ;  /* 0x0000000275127825 */ /* 0x000fc800078e0212 */
[----:B------:R-:W-:-:S04]  /*4b70*/  IMAD.WIDE R44, R117, 0x2, R44 ;  /* 0x00000002752c7825 */ /* 0x000fc800078e022c */
[----:B------:R-:W-:-:S04]  /*4b80*/  IMAD.WIDE R36, R117, 0x2, R36 ;  /* 0x0000000275247825 */ /* 0x000fc800078e0224 */
[----:B------:R-:W-:-:S04]  /*4b90*/  IMAD.WIDE R28, R117, 0x2, R28 ;  /* 0x00000002751c7825 */ /* 0x000fc800078e021c */
[----:B------:R-:W-:-:S04]  /*4ba0*/  IMAD.WIDE R20, R117, 0x2, R20 ;  /* 0x0000000275147825 */ /* 0x000fc800078e0214 */
[----:B------:R-:W-:-:S04]  /*4bb0*/  IMAD.WIDE R46, R117, 0x2, R46 ;  /* 0x00000002752e7825 */ /* 0x000fc800078e022e */
[C---:B------:R-:W-:Y:S01]  /*4bc0*/  IMAD.WIDE R38, R117.reuse, 0x2, R38 ;  /* 0x0000000275267825 */ /* 0x040fe200078e0226 */
[----:B------:R-:W3:Y:S03]  /*4bd0*/  @!P0 LDG.E.U16 R152, desc[UR22][R46.64] ;  /* 0x000000162e988981 */ /* 0x000ee6000c1e1500 */
[----:B------:R-:W-:-:S04]  /*4be0*/  IMAD.WIDE R30, R117, 0x2, R30 ;  /* 0x00000002751e7825 */ /* 0x000fc800078e021e */
[----:B------:R-:W-:-:S04]  /*4bf0*/  IMAD.WIDE R22, R117, 0x2, R22 ;  /* 0x0000000275167825 */ /* 0x000fc800078e0216 */
[----:B------:R-:W-:-:S04]  /*4c00*/  IMAD.WIDE R48, R117, 0x2, R48 ;  /* 0x0000000275307825 */ /* 0x000fc800078e0230 */
[C---:B------:R-:W-:Y:S01]  /*4c10*/  IMAD.WIDE R40, R117.reuse, 0x2, R40 ;  /* 0x0000000275287825 */ /* 0x040fe200078e0228 */
[----:B------:R-:W3:Y:S03]  /*4c20*/  @!P0 LDG.E.U16 R154, desc[UR22][R48.64] ;  /* 0x00000016309a8981 */ /* 0x000ee6000c1e1500 */
[----:B------:R-:W-:-:S04]  /*4c30*/  IMAD.WIDE R32, R117, 0x2, R32 ;  /* 0x0000000275207825 */ /* 0x000fc800078e0220 */
[----:B------:R-:W-:Y:S01]  /*4c40*/  IMAD.WIDE R24, R117, 0x2, R24 ;  /* 0x0000000275187825 */ /* 0x000fe200078e0218 */
[----:B--2---:R0:W-:Y:S04]  /*4c50*/  STS.U16 [R104+UR13+0x2000], R165 ;  /* 0x002000a568007988 */ /* 0x0041e8000800040d */
[----:B----4-:R1:W-:Y:S04]  /*4c60*/  STS.U16 [R104+UR13+0x2400], R161 ;  /* 0x002400a168007988 */ /* 0x0103e8000800040d */
[----:B-----5:R-:W-:Y:S01]  /*4c70*/  STS.U16 [R104+UR13+0x2800], R159 ;  /* 0x0028009f68007988 */ /* 0x020fe2000800040d */
[----:B0-----:R-:W-:-:S02]  /*4c80*/  PRMT R165, RZ, 0x7610, R165 ;  /* 0x00007610ffa57816 */ /* 0x001fc400000000a5 */
[----:B-1----:R-:W-:-:S04]  /*4c90*/  PRMT R161, RZ, 0x7610, R161 ;  /* 0x00007610ffa17816 */ /* 0x002fc800000000a1 */
[----:B------:R-:W2:Y:S04]  /*4ca0*/  @!P0 LDG.E.U16 R165, desc[UR22][R40.64] ;  /* 0x0000001628a58981 */ /* 0x000ea8000c1e1500 */
[----:B---3--:R0:W-:Y:S04]  /*4cb0*/  STS.U16 [R104+UR13+0x2c00], R151 ;  /* 0x002c009768007988 */ /* 0x0081e8000800040d */
[----:B------:R1:W-:Y:S04]  /*4cc0*/  STS.U16 [R104+UR13+0x3000], R155 ;  /* 0x0030009b68007988 */ /* 0x0003e8000800040d */
[----:B------:R3:W-:Y:S04]  /*4cd0*/  STS.U16 [R104+UR13+0x3400], R157 ;  /* 0x0034009d68007988 */ /* 0x0007e8000800040d */
[----:B------:R4:W-:Y:S01]  /*4ce0*/  STS.U16 [R104+UR13+0x3800], R163 ;  /* 0x003800a368007988 */ /* 0x0009e2000800040d */
[----:B0-----:R-:W-:-:S02]  /*4cf0*/  PRMT R151, RZ, 0x7610, R151 ;  /* 0x00007610ff977816 */ /* 0x001fc40000000097 */
[----:B-1----:R-:W-:Y:S01]  /*4d00*/  PRMT R155, RZ, 0x7610, R155 ;  /* 0x00007610ff9b7816 */ /* 0x002fe2000000009b */
[----:B------:R-:W5:Y:S01]  /*4d10*/  @!P0 LDG.E.U16 R161, desc[UR22][R34.64] ;  /* 0x0000001622a18981 */ /* 0x000f62000c1e1500 */
[----:B---3--:R-:W-:Y:S02]  /*4d20*/  PRMT R157, RZ, 0x7610, R157 ;  /* 0x00007610ff9d7816 */ /* 0x008fe4000000009d */
[----:B------:R-:W-:Y:S02]  /*4d30*/  PRMT R159, RZ, 0x7610, R159 ;  /* 0x00007610ff9f7816 */ /* 0x000fe4000000009f */
[----:B------:R-:W3:Y:S01]  /*4d40*/  @!P0 LDG.E.U16 R155, desc[UR22][R26.64] ;  /* 0x000000161a9b8981 */ /* 0x000ee2000c1e1500 */
[----:B----4-:R-:W-:-:S03]  /*4d50*/  PRMT R163, RZ, 0x7610, R163 ;  /* 0x00007610ffa37816 */ /* 0x010fc600000000a3 */
[----:B------:R0:W-:Y:S04]  /*4d60*/  STS.U16 [R104+UR13+0x3c00], R149 ;  /* 0x003c009568007988 */ /* 0x0001e8000800040d */
[----:B------:R1:W-:Y:S04]  /*4d70*/  STS.U16 [R102+UR13+0x2900], R148 ;  /* 0x0029009466007988 */ /* 0x0003e8000800040d */
[----:B------:R4:W-:Y:S01]  /*4d80*/  STS.U16 [R102+UR13+0x2500], R150 ;  /* 0x0025009666007988 */ /* 0x0009e2000800040d */
[----:B0-----:R-:W-:-:S03]  /*4d90*/  PRMT R149, RZ, 0x7610, R149 ;  /* 0x00007610ff957816 */ /* 0x001fc60000000095 */
[----:B------:R0:W-:Y:S01]  /*4da0*/  STS.U16 [R102+UR13+0x3100], R144 ;  /* 0x0031009066007988 */ /* 0x0001e2000800040d */
[----:B-1----:R-:W-:-:S03]  /*4db0*/  PRMT R148, RZ, 0x7610, R148 ;  /* 0x00007610ff947816 */ /* 0x002fc60000000094 */
[----:B------:R1:W-:Y:S01]  /*4dc0*/  STS.U16 [R102+UR13+0x2d00], R146 ;  /* 0x002d009266007988 */ /* 0x0003e2000800040d */
[----:B----4-:R-:W-:-:S03]  /*4dd0*/  PRMT R150, RZ, 0x7610, R150 ;  /* 0x00007610ff967816 */ /* 0x010fc60000000096 */
[----:B------:R4:W-:Y:S01]  /*4de0*/  STS.U16 [R102+UR13+0x3500], R142 ;  /* 0x0035008e66007988 */ /* 0x0009e2000800040d */
[----:B0-----:R-:W-:-:S03]  /*4df0*/  PRMT R144, RZ, 0x7610, R144 ;  /* 0x00007610ff907816 */ /* 0x001fc60000000090 */
[----:B------:R0:W-:Y:S01]  /*4e00*/  STS.U16 [R102+UR13+0x2100], R153 ;  /* 0x0021009966007988 */ /* 0x0001e2000800040d */
[----:B-1----:R-:W-:-:S03]  /*4e10*/  PRMT R146, RZ, 0x7610, R146 ;  /* 0x00007610ff927816 */ /* 0x002fc60000000092 */
[----:B------:R-:W2:Y:S01]  /*4e20*/  @!P0 LDG.E.U16 R149, desc[UR22][R18.64] ;  /* 0x0000001612958981 */ /* 0x000ea2000c1e1500 */
[----:B----4-:R-:W-:-:S03]  /*4e30*/  PRMT R142, RZ, 0x7610, R142 ;  /* 0x00007610ff8e7816 */ /* 0x010fc6000000008e */
[----:B------:R-:W4:Y:S01]  /*4e40*/  @!P0 LDG.E.U16 R148, desc[UR22][R42.64] ;  /* 0x000000162a948981 */ /* 0x000f22000c1e1500 */
[----:B0-----:R-:W-:-:S03]  /*4e50*/  PRMT R153, RZ, 0x7610, R153 ;  /* 0x00007610ff997816 */ /* 0x001fc60000000099 */
[----:B------:R-:W4:Y:S04]  /*4e60*/  @!P0 LDG.E.U16 R151, desc[UR22][R20.64] ;  /* 0x0000001614978981 */ /* 0x000f28000c1e1500 */
        /* <DEDUP_REMOVED lines=26> */
[----:B------:R-:W-:-:S04]  /*5010*/  ULEA UR10, UR20, UR13, 0x3 ;  /* 0x0000000d140a7291 */ /* 0x000fc8000f8e18ff */
[----:B------:R-:W-:Y:S01]  /*5020*/  UIADD3 UR10, UPT, UPT, UR10, 0x6000, URZ ;  /* 0x000060000a0a7890 */ /* 0x000fe2000fffe0ff */
[----:B-----5:R0:W-:Y:S04]  /*5030*/  STS.U16 [R104+UR13+0x5800], R161 ;  /* 0x005800a168007988 */ /* 0x0201e8000800040d */
[----:B---3--:R0:W-:Y:S04]  /*5040*/  STS.U16 [R104+UR13+0x5400], R155 ;  /* 0x0054009b68007988 */ /* 0x0081e8000800040d */
[----:B--2---:R0:W-:Y:S04]  /*5050*/  STS.U16 [R104+UR13+0x5000], R149 ;  /* 0x0050009568007988 */ /* 0x0041e8000800040d */
[----:B----4-:R0:W-:Y:S04]  /*5060*/  STS.U16 [R104+UR13+0x5c00], R148 ;  /* 0x005c009468007988 */ /* 0x0101e8000800040d */
        /* <DEDUP_REMOVED lines=12> */
[----:B------:R1:W-:Y:S06]  /*5130*/  MEMBAR.ALL.CTA ;  /* 0x0000000000007992 */ /* 0x0003ec0000008000 */
[----:B-1----:R-:W1:Y:S02]  /*5140*/  FENCE.VIEW.ASYNC.S ;  /* 0x00000000000073c6 */ /* 0x002e640000000000 */
[----:B-1----:R-:W-:Y:S06]  /*5150*/  BAR.SYNC.DEFER_BLOCKING 0x0 ;  /* 0x0000000000007b1d */ /* 0x002fec0000010000 */
[----:B------:R-:W-:Y:S05]  /*5160*/  BRA.U UP1, `(.L_x_9) ;  /* 0x00000001014c7547 */ /* 0x000fea000b800000 */
[----:B------:R-:W-:Y:S01]  /*5170*/  UMOV UR15, 0x40004040 ;  /* 0x40004040000f7882 */ /* 0x000fe20000000000 */
        /* <DEDUP_REMOVED lines=9> */
[----:B------:R1:W-:Y:S01]  /*5210*/  UTCHMMA gdesc[UR14], gdesc[UR16], tmem[UR12], tmem[UR18], idesc[UR19], UPT ;  /* 0x00ff12100e0075ea */ /* 0x0003e2000b80000c */
        /* <DEDUP_REMOVED lines=8> */
.L_x_9:
[----:B------:R-:W-:Y:S02]  /*52a0*/  UIADD3 UR20, UPT, UPT, UR20, 0x1, URZ ;  /* 0x0000000114147890 */ /* 0x000fe4000fffe0ff */
[----:B------:R-:W-:Y:S02]  /*52b0*/  UIADD3 UR11, UPT, UPT, UR11, -0x1, URZ ;  /* 0xffffffff0b0b7890 */ /* 0x000fe4000fffe0ff */
[----:B------:R-:W-:Y:S02]  /*52c0*/  UISETP.GT.AND UP2, UPT, UR20, 0x1, UPT ;  /* 0x000000011400788c */ /* 0x000fe4000bf44270 */
[----:B------:R-:W-:Y:S02]  /*52d0*/  UIADD3 UR8, UPT, UPT, UR8, -0x40, URZ ;  /* 0xffffffc008087890 */ /* 0x000fe4000fffe0ff */
[----:B-1----:R-:W-:Y:S02]  /*52e0*/  USEL UR4, URZ, 0x1, !UP2 ;  /* 0x00000001ff047887 */ /* 0x002fe4000d000000 */
[----:B------:R-:W-:-:S02]  /*52f0*/  USEL UR20, UR20, URZ, !UP2 ;  /* 0x000000ff14147287 */ /* 0x000fc4000d000000 */
[----:B------:R-:W-:Y:S02]  /*5300*/  UISETP.NE.U32.AND UP2, UPT, UR11, URZ, UPT ;  /* 0x000000ff0b00728c */ /* 0x000fe4000bf45070 */
[----:B------:R-:W-:-:S03]  /*5310*/  ULOP3.LUT UR6, UR5, UR4, URZ, 0x3c, !UPT ;  /* 0x0000000405067292 */ /* 0x000fc6000f8e3cff */
[----:B------:R-:W-:-:S04]  /*5320*/  UMOV UR4, UR5 ;  /* 0x0000000500047c82 */ /* 0x000fc80008000000 */
[----:B------:R-:W-:Y:S01]  /*5330*/  UMOV UR5, UR6 ;  /* 0x0000000600057c82 */ /* 0x000fe20008000000 */
[----:B------:R-:W-:Y:S05]  /*5340*/  BRA.U UP2, `(.L_x_10) ;  /* 0xffffffed026c7547 */ /* 0x000fea000b83ffff */
.L_x_7:
[----:B------:R-:W-:-:S09]  /*5350*/  UISETP.GE.AND UP1, UPT, UR28, 0x40, UPT ;  /* 0x000000401c00788c */ /* 0x000fd2000bf26270 */
[----:B------:R-:W-:Y:S05]  /*5360*/  BRA.U !UP1, `(.L_x_11) ;  /* 0x0000000109107547 */ /* 0x000fea000b800000 */
[----:B------:R-:W-:-:S06]  /*5370*/  USHF.L.U32 UR4, UR4, 0x1f, URZ ;  /* 0x0000001f04047899 */ /* 0x000fcc00080006ff */
[----:B------:R-:W-:-:S04]  /*5380*/  IMAD.U32 R2, RZ, RZ, UR4 ;  /* 0x00000004ff027e24 */ /* 0x000fc8000f8e00ff */
[----:B------:R-:W1:Y:S02]  /*5390*/  SYNCS.PHASECHK.TRANS64.TRYWAIT P0, [UR10], R2 ;  /* 0x00000002ff0075a7 */ /* 0x000e64000800110a */
[----:B-1----:R-:W-:Y:S05]  /*53a0*/  @!P0 BRA `(.L_x_12) ;  /* 0x0000000800b88947 */ /* 0x002fea0003800000 */
.L_x_11:
[----:B------:R-:W-:Y:S01]  /*53b0*/  BAR.SYNC.DEFER_BLOCKING 0x0 ;  /* 0x0000000000007b1d */ /* 0x000fe20000010000 */
[C---:B------:R-:W-:Y:S01]  /*53c0*/  LOP3.LUT P0, RZ, R0.reuse, 0x7f, RZ, 0xc0, !PT ;  /* 0x0000007f00ff7812 */ /* 0x040fe2000780c0ff */
[C---:B------:R-:W-:Y:S02]  /*53d0*/  IMAD.SHL.U32 R2, R0.reuse, 0x10, RZ ;  /* 0x0000001000027824 */ /* 0x040fe400078e00ff */
[C---:B------:R-:W-:Y:S02]  /*53e0*/  IMAD.SHL.U32 R20, R0.reuse, 0x100, RZ ;  /* 0x0000010000147824 */ /* 0x040fe400078e00ff */
[----:B------:R-:W-:Y:S01]  /*53f0*/  IMAD.SHL.U32 R3, R0, 0x8, RZ ;  /* 0x0000000800037824 */ /* 0x000fe200078e00ff */
[----:B------:R-:W-:Y:S01]  /*5400*/  LOP3.LUT R2, R2, 0xf0, RZ, 0xc0, !PT ;  /* 0x000000f002027812 */ /* 0x000fe200078ec0ff */
[----:B------:R-:W1:Y:S01]  /*5410*/  LDC R29, c[0x0][0x3b8] ;  /* 0x0000ee00ff1d7b82 */ /* 0x000e620000000800 */
[----:B------:R-:W-:Y:S01]  /*5420*/  LOP3.LUT R21, R20, 0x1000, RZ, 0xc0, !PT ;  /* 0x0000100014157812 */ /* 0x000fe200078ec0ff */
[----:B------:R-:W2:Y:S01]  /*5430*/  LDCU UR4, c[0x0][0x3b4] ;  /* 0x00007680ff0477ac */ /* 0x000ea20008000800 */
[----:B------:R-:W-:-:S02]  /*5440*/  LOP3.LUT R3, R3, 0x300, RZ, 0xc0, !PT ;  /* 0x0000030003037812 */ /* 0x000fc400078ec0ff */
[----:B------:R-:W-:-:S05]  /*5450*/  IADD3 R2, PT, PT, R2, UR13, R21 ;  /* 0x0000000d02027c10 */ /* 0x000fca000fffe015 */
[----:B------:R-:W-:Y:S01]  /*5460*/  IMAD.IADD R2, R3, 0x1, R2 ;  /* 0x0000000103027824 */ /* 0x000fe200078e0202 */
[----:B------:R-:W-:Y:S01]  /*5470*/  LOP3.LUT R3, R0, 0x40, RZ, 0xc0, !PT ;  /* 0x0000004000037812 */ /* 0x000fe200078ec0ff */
[----:B------:R-:W3:Y:S02]  /*5480*/  @!P0 SYNCS.CCTL.IV [UR13+0x6000] ;  /* 0x00600000ff0089b1 */ /* 0x000ee4000800000d */
[----:B---3--:R-:W-:Y:S06]  /*5490*/  BAR.SYNC.DEFER_BLOCKING 0x0 ;  /* 0x0000000000007b1d */ /* 0x008fec0000010000 */
[----:B------:R-:W-:Y:S01]  /*54a0*/  LDTM.16dp32bit_t0_t15.x16 R4, tmem[UR9] ;  /* 0x00000009000479ee */ /* 0x000fe20008a00000 */
[----:B------:R-:W3:Y:S01]  /*54b0*/  LDTM.16dp32bit_t16_t31.x16 R4, tmem[UR9+0x10] ;  /* 0x00001009000479ee */ /* 0x000ee20008a20000 */
[----:B------:R-:W4:Y:S01]  /*54c0*/  LDCU.128 UR8, c[0x0][0x390] ;  /* 0x00007200ff0877ac */ /* 0x000f220008000c00 */
[----:B------:R-:W5:Y:S01]  /*54d0*/  @!P0 SYNCS.CCTL.IV [UR13+0x6008] ;  /* 0x00600800ff0089b1 */ /* 0x000f62000800000d */
[----:B------:R-:W-:Y:S01]  /*54e0*/  NOP ;  /* 0x0000000000007918 */ /* 0x000fe20000000000 */
[----:B----4-:R-:W-:-:S04]  /*54f0*/  ISETP.GE.AND P0, PT, R99, UR10, PT ;  /* 0x0000000a63007c0c */ /* 0x010fc8000bf06270 */
[----:B------:R-:W-:Y:S02]  /*5500*/  ISETP.LT.AND P3, PT, R98, UR11, !P0 ;  /* 0x0000000b62007c0c */ /* 0x000fe4000c761270 */
[----:B---3--:R-:W-:Y:S02]  /*5510*/  F2FP.BF16.F32.PACK_AB R20, R6, R4 ;  /* 0x000000040614723e */ /* 0x008fe400000010ff */
[----:B------:R-:W-:Y:S02]  /*5520*/  F2FP.BF16.F32.PACK_AB R24, R7, R5 ;  /* 0x000000050718723e */ /* 0x000fe400000010ff */
[----:B------:R-:W-:Y:S02]  /*5530*/  F2FP.BF16.F32.PACK_AB R21, R10, R8 ;  /* 0x000000080a15723e */ /* 0x000fe400000010ff */
[----:B------:R-:W-:Y:S02]  /*5540*/  F2FP.BF16.F32.PACK_AB R25, R11, R9 ;  /* 0x000000090b19723e */ /* 0x000fe400000010ff */
[----:B------:R-:W-:-:S02]  /*5550*/  F2FP.BF16.F32.PACK_AB R22, R14, R12 ;  /* 0x0000000c0e16723e */ /* 0x000fc400000010ff */
[----:B------:R-:W-:Y:S02]  /*5560*/  F2FP.BF16.F32.PACK_AB R26, R15, R13 ;  /* 0x0000000d0f1a723e */ /* 0x000fe400000010ff */
[----:B------:R-:W-:Y:S02]  /*5570*/  F2FP.BF16.F32.PACK_AB R23, R18, R16 ;  /* 0x000000101217723e */ /* 0x000fe400000010ff */
[----:B------:R-:W-:Y:S02]  /*5580*/  F2FP.BF16.F32.PACK_AB R27, R19, R17 ;  /* 0x00000011131b723e */ /* 0x000fe400000010ff */
[----:B------:R-:W-:Y:S01]  /*5590*/  LOP3.LUT R9, R0, 0x3f, RZ, 0xc0, !PT ;  /* 0x0000003f00097812 */ /* 0x000fe200078ec0ff */
[----:B-----5:R3:W-:Y:S01]  /*55a0*/  STS.128 [R2], R20 ;  /* 0x0000001402007388 */ /* 0x0207e20000000c00 */
[----:B------:R-:W-:Y:S01]  /*55b0*/  LEA R0, R3, UR13, 0x5 ;  /* 0x0000000d03007c11 */ /* 0x000fe2000f8e28ff */
[----:B-1----:R-:W-:Y:S01]  /*55c0*/  IMAD R3, R98, R29, RZ ;  /* 0x0000001d62037224 */ /* 0x002fe200078e02ff */
[----:B------:R-:W-:Y:S01]  /*55d0*/  ISETP.LT.AND P6, PT, R110, UR11, !P0 ;  /* 0x0000000b6e007c0c */ /* 0x000fe2000c7c1270 */
[----:B------:R1:W-:Y:S01]  /*55e0*/  STS.128 [R2+0x800], R24 ;  /* 0x0008001802007388 */ /* 0x0003e20000000c00 */
[----:B------:R-:W-:Y:S01]  /*55f0*/  BAR.SYNC.DEFER_BLOCKING 0x0 ;  /* 0x0000000000007b1d */ /* 0x000fe20000010000 */
[----:B------:R-:W-:Y:S01]  /*5600*/  IMAD R9, R9, 0x10, R0 ;  /* 0x0000001009097824 */ /* 0x000fe200078e0200 */
[----:B------:R-:W-:Y:S01]  /*5610*/  ISETP.LT.AND P5, PT, R112, UR11, !P0 ;  /* 0x0000000b70007c0c */ /* 0x000fe2000c7a1270 */
[----:B--2---:R-:W-:Y:S01]  /*5620*/  IMAD R0, R99, UR4, RZ ;  /* 0x0000000463007c24 */ /* 0x004fe2000f8e02ff */
[----:B------:R-:W-:-:S04]  /*5630*/  ISETP.LT.AND P2, PT, R114, UR11, !P0 ;  /* 0x0000000b72007c0c */ /* 0x000fc8000c741270 */
[----:B------:R-:W-:-:S04]  /*5640*/  LEA R19, P1, R0, UR8, 0x1 ;  /* 0x0000000800137c11 */ /* 0x000fc8000f8208ff */
[----:B---3--:R-:W-:Y:S01]  /*5650*/  LEA.HI.X.SX32 R21, R0, UR9, 0x1, P1 ;  /* 0x0000000900157c11 */ /* 0x008fe200088f0eff */
[----:B------:R-:W-:Y:S01]  /*5660*/  IMAD R0, R29, 0x2, R3 ;  /* 0x000000021d007824 */ /* 0x000fe200078e0203 */
[----:B-1----:R-:W-:-:S03]  /*5670*/  LEA R2, P1, R3, R19, 0x1 ;  /* 0x0000001303027211 */ /* 0x002fc600078208ff */
[----:B------:R-:W-:Y:S01]  /*5680*/  IMAD R8, R29, 0x2, R0 ;  /* 0x000000021d087824 */ /* 0x000fe200078e0200 */
[----:B------:R-:W-:Y:S02]  /*5690*/  LEA.HI.X.SX32 R3, R3, R21, 0x1, P1 ;  /* 0x0000001503037211 */ /* 0x000fe400008f0eff */
[----:B------:R-:W-:Y:S02]  /*56a0*/  LEA R12, P4, R0, R19, 0x1 ;  /* 0x00000013000c7211 */ /* 0x000fe400078808ff */
[----:B------:R-:W-:Y:S01]  /*56b0*/  ISETP.LT.AND P1, PT, R116, UR11, !P0 ;  /* 0x0000000b74007c0c */ /* 0x000fe2000c721270 */
[----:B------:R-:W1:Y:S01]  /*56c0*/  LDS.128 R4, [R9] ;  /* 0x0000000009047984 */ /* 0x000e620000000c00 */
[----:B------:R-:W-:Y:S01]  /*56d0*/  LEA.HI.X.SX32 R13, R0, R21, 0x1, P4 ;  /* 0x00000015000d7211 */ /* 0x000fe200020f0eff */
[----:B------:R-:W-:Y:S01]  /*56e0*/  IMAD R0, R29, 0x2, R8 ;  /* 0x000000021d007824 */ /* 0x000fe200078e0208 */
[----:B------:R-:W-:Y:S01]  /*56f0*/  ISETP.LT.AND P4, PT, R118, UR11, !P0 ;  /* 0x0000000b76007c0c */ /* 0x000fe2000c781270 */
[----:B-1----:R1:W-:Y:S01]  /*5700*/  @P3 STG.E.U16 desc[UR22][R2.64], R4 ;  /* 0x0000000402003986 */ /* 0x0023e2000c101516 */
[----:B------:R-:W-:-:S02]  /*5710*/  LEA R14, P3, R8, R19, 0x1 ;  /* 0x00000013080e7211 */ /* 0x000fc400078608ff */
[----:B------:R-:W-:Y:S02]  /*5720*/  PRMT R17, R4, 0x7632, R17 ;  /* 0x0000763204117816 */ /* 0x000fe40000000011 */
[----:B------:R-:W-:Y:S02]  /*5730*/  LEA.HI.X.SX32 R15, R8, R21, 0x1, P3 ;  /* 0x00000015080f7211 */ /* 0x000fe400018f0eff */
[----:B------:R-:W2:Y:S01]  /*5740*/  LDS.128 R8, [R9+0x1000] ;  /* 0x0010000009087984 */ /* 0x000ea20000000c00 */
[----:B------:R-:W-:-:S03]  /*5750*/  ISETP.LT.AND P3, PT, R120, UR11, !P0 ;  /* 0x0000000b78007c0c */ /* 0x000fc6000c761270 */
[----:B------:R3:W-:Y:S01]  /*5760*/  @P6 STG.E.U16 desc[UR22][R12.64], R17 ;  /* 0x000000110c006986 */ /* 0x0007e2000c101516 */
[----:B-1----:R-:W-:Y:S01]  /*5770*/  IMAD R3, R29, 0x2, R0 ;  /* 0x000000021d037824 */ /* 0x002fe200078e0200 */
[CC--:B------:R-:W-:Y:S02]  /*5780*/  LEA R16, P6, R0.reuse, R19.reuse, 0x1 ;  /* 0x0000001300107211 */ /* 0x0c0fe400078c08ff */
[----:B------:R1:W-:Y:S02]  /*5790*/  @P5 STG.E.U16 desc[UR22][R14.64], R5 ;  /* 0x000000050e005986 */ /* 0x0003e4000c101516 */
[----:B------:R-:W-:Y:S02]  /*57a0*/  LEA R2, P5, R3, R19, 0x1 ;  /* 0x0000001303027211 */ /* 0x000fe400078a08ff */
[-C--:B---3--:R-:W-:Y:S01]  /*57b0*/  LEA.HI.X.SX32 R17, R0, R21.reuse, 0x1, P6 ;  /* 0x0000001500117211 */ /* 0x088fe200030f0eff */
[----:B------:R-:W-:Y:S01]  /*57c0*/  IMAD R0, R29, 0x2, R3 ;  /* 0x000000021d007824 */ /* 0x000fe200078e0203 */
[----:B------:R-:W-:-:S02]  /*57d0*/  LEA.HI.X.SX32 R3, R3, R21, 0x1, P5 ;  /* 0x0000001503037211 */ /* 0x000fc400028f0eff */
[----:B-1----:R-:W-:Y:S01]  /*57e0*/  PRMT R15, R5, 0x7632, R15 ;  /* 0x00007632050f7816 */ /* 0x002fe2000000000f */
[----:B------:R-:W-:Y:S01]  /*57f0*/  IMAD R13, R29, 0x2, R0 ;  /* 0x000000021d0d7824 */ /* 0x000fe200078e0200 */
[C---:B------:R-:W-:Y:S02]  /*5800*/  LEA R4, P5, R0.reuse, R19, 0x1 ;  /* 0x0000001300047211 */ /* 0x040fe400078a08ff */
[----:B------:R-:W-:Y:S01]  /*5810*/  ISETP.LT.AND P6, PT, R121, UR11, !P0 ;  /* 0x0000000b79007c0c */ /* 0x000fe2000c7c1270 */
[----:B------:R1:W-:Y:S01]  /*5820*/  @P2 STG.E.U16 desc[UR22][R16.64], R15 ;  /* 0x0000000f10002986 */ /* 0x0003e2000c101516 */
[----:B------:R-:W-:Y:S01]  /*5830*/  LEA.HI.X.SX32 R5, R0, R21, 0x1, P5 ;  /* 0x0000001500057211 */ /* 0x000fe200028f0eff */
[----:B------:R-:W-:Y:S01]  /*5840*/  IMAD R0, R29, 0x2, R13 ;  /* 0x000000021d007824 */ /* 0x000fe200078e020d */
[----:B------:R-:W-:Y:S01]  /*5850*/  LEA R12, P5, R13, R19, 0x1 ;  /* 0x000000130d0c7211 */ /* 0x000fe200078a08ff */
[----:B------:R3:W-:Y:S01]  /*5860*/  @P1 STG.E.U16 desc[UR22][R2.64], R6 ;  /* 0x0000000602001986 */ /* 0x0007e2000c101516 */
[----:B------:R-:W-:-:S02]  /*5870*/  ISETP.LT.AND P2, PT, R122, UR11, !P0 ;  /* 0x0000000b7a007c0c */ /* 0x000fc4000c741270 */
[----:B------:R-:W-:Y:S02]  /*5880*/  LEA.HI.X.SX32 R13, R13, R21, 0x1, P5 ;  /* 0x000000150d0d7211 */ /* 0x000fe400028f0eff */
[----:B------:R-:W-:Y:S02]  /*5890*/  ISETP.LT.AND P1, PT, R123, UR11, !P0 ;  /* 0x0000000b7b007c0c */ /* 0x000fe4000c721270 */
[----:B------:R-:W-:Y:S01]  /*58a0*/  ISETP.LT.AND P5, PT, R124, UR11, !P0 ;  /* 0x0000000b7c007c0c */ /* 0x000fe2000c7a1270 */
[----:B-1----:R-:W-:Y:S01]  /*58b0*/  IMAD R16, R29, 0x2, R0 ;  /* 0x000000021d107824 */ /* 0x002fe200078e0200 */
[----:B---3--:R-:W-:-:S05]  /*58c0*/  PRMT R3, R6, 0x7632, R3 ;  /* 0x0000763206037816 */ /* 0x008fca0000000003 */
[----:B------:R1:W-:Y:S01]  /*58d0*/  @P4 STG.E.U16 desc[UR22][R4.64], R3 ;  /* 0x0000000304004986 */ /* 0x0003e2000c101516 */
[----:B------:R-:W-:-:S03]  /*58e0*/  LEA R14, P4, R0, R19, 0x1 ;  /* 0x00000013000e7211 */ /* 0x000fc600078808ff */
[----:B------:R2:W-:Y:S01]  /*58f0*/  @P3 STG.E.U16 desc[UR22][R12.64], R7 ;  /* 0x000000070c003986 */ /* 0x0005e2000c101516 */
[----:B------:R-:W-:Y:S01]  /*5900*/  LEA.HI.X.SX32 R15, R0, R21, 0x1, P4 ;  /* 0x00000015000f7211 */ /* 0x000fe200020f0eff */
[----:B------:R-:W-:Y:S01]  /*5910*/  IMAD R0, R29, 0x2, R16 ;  /* 0x000000021d007824 */ /* 0x000fe200078e0210 */
[C---:B------:R-:W-:Y:S02]  /*5920*/  LEA R2, P3, R16.reuse, R19, 0x1 ;  /* 0x0000001310027211 */ /* 0x040fe400078608ff */
[----:B------:R-:W-:Y:S01]  /*5930*/  ISETP.LT.AND P4, PT, R125, UR11, !P0 ;  /* 0x0000000b7d007c0c */ /* 0x000fe2000c781270 */
[----:B------:R-:W-:Y:S01]  /*5940*/  IMAD R17, R29, 0x2, R0 ;  /* 0x000000021d117824 */ /* 0x000fe200078e0200 */
[----:B-1----:R-:W-:Y:S02]  /*5950*/  PRMT R5, R7, 0x7632, R5 ;  /* 0x0000763207057816 */ /* 0x002fe40000000005 */
[----:B------:R-:W-:Y:S02]  /*5960*/  LEA.HI.X.SX32 R3, R16, R21, 0x1, P3 ;  /* 0x0000001510037211 */ /* 0x000fe400018f0eff */
[----:B--2---:R-:W-:Y:S01]  /*5970*/  PRMT R7, R8, 0x7632, R7 ;  /* 0x0000763208077816 */ /* 0x004fe20000000007 */
[----:B------:R1:W-:Y:S01]  /*5980*/  @P6 STG.E.U16 desc[UR22][R14.64], R5 ;  /* 0x000000050e006986 */ /* 0x0003e2000c101516 */
[----:B------:R-:W-:-:S02]  /*5990*/  LEA R4, P6, R0, R19, 0x1 ;  /* 0x0000001300047211 */ /* 0x000fc400078c08ff */
[----:B------:R-:W-:Y:S01]  /*59a0*/  ISETP.LT.AND P3, PT, R126, UR11, !P0 ;  /* 0x0000000b7e007c0c */ /* 0x000fe2000c761270 */
[----:B------:R2:W-:Y:S01]  /*59b0*/  @P2 STG.E.U16 desc[UR22][R2.64], R8 ;  /* 0x0000000802002986 */ /* 0x0005e2000c101516 */
[----:B-1----:R-:W-:Y:S01]  /*59c0*/  LEA.HI.X.SX32 R5, R0, R21, 0x1, P6 ;  /* 0x0000001500057211 */ /* 0x002fe200030f0eff */
[----:B------:R-:W-:Y:S01]  /*59d0*/  IMAD R0, R29, 0x2, R17 ;  /* 0x000000021d007824 */ /* 0x000fe200078e0211 */
[----:B--2---:R-:W-:-:S03]  /*59e0*/  PRMT R8, R9, 0x7632, R8 ;  /* 0x0000763209087816 */ /* 0x004fc60000000008 */
[----:B------:R-:W-:Y:S01]  /*59f0*/  IMAD R16, R29, 0x2, R0 ;  /* 0x000000021d107824 */ /* 0x000fe200078e0200 */
[----:B------:R1:W-:Y:S01]  /*5a00*/  @P1 STG.E.U16 desc[UR22][R4.64], R7 ;  /* 0x0000000704001986 */ /* 0x0003e2000c101516 */
[-C--:B------:R-:W-:Y:S02]  /*5a10*/  LEA R6, P1, R17, R19.reuse, 0x1 ;  /* 0x0000001311067211 */ /* 0x080fe400078208ff */
[----:B------:R-:W-:Y:S01]  /*5a20*/  IMAD R18, R29, 0x2, R16 ;  /* 0x000000021d127824 */ /* 0x000fe200078e0210 */
[-C--:B------:R-:W-:Y:S02]  /*5a30*/  LEA R12, P2, R0, R19.reuse, 0x1 ;  /* 0x00000013000c7211 */ /* 0x080fe400078408ff */
[----:B------:R-:W-:Y:S02]  /*5a40*/  LEA R14, P6, R16, R19, 0x1 ;  /* 0x00000013100e7211 */ /* 0x000fe400078c08ff */
[-C--:B------:R-:W-:Y:S02]  /*5a50*/  LEA.HI.X.SX32 R13, R0, R21.reuse, 0x1, P2 ;  /* 0x00000015000d7211 */ /* 0x080fe400010f0eff */
[----:B------:R-:W-:-:S02]  /*5a60*/  LEA.HI.X.SX32 R15, R16, R21, 0x1, P6 ;  /* 0x00000015100f7211 */ /* 0x000fc400030f0eff */
[----:B-1----:R-:W-:Y:S01]  /*5a70*/  LEA.HI.X.SX32 R7, R17, R21, 0x1, P1 ;  /* 0x0000001511077211 */ /* 0x002fe200008f0eff */
[C---:B------:R-:W-:Y:S01]  /*5a80*/  IMAD R17, R29.reuse, 0x2, R18 ;  /* 0x000000021d117824 */ /* 0x040fe200078e0212 */
[-C--:B------:R-:W-:Y:S02]  /*5a90*/  LEA R2, P1, R18, R19.reuse, 0x1 ;  /* 0x0000001312027211 */ /* 0x080fe400078208ff */
[----:B------:R-:W-:Y:S01]  /*5aa0*/  ISETP.LT.AND P2, PT, R128, UR11, !P0 ;  /* 0x0000000b80007c0c */ /* 0x000fe2000c741270 */
[----:B------:R-:W-:Y:S01]  /*5ab0*/  IMAD R0, R29, 0x2, R17 ;  /* 0x000000021d007824 */ /* 0x000fe200078e0211 */
[----:B------:R-:W-:Y:S01]  /*5ac0*/  LEA R16, P6, R17, R19, 0x1 ;  /* 0x0000001311107211 */ /* 0x000fe200078c08ff */
[----:B------:R1:W-:Y:S01]  /*5ad0*/  @P5 STG.E.U16 desc[UR22][R6.64], R9 ;  /* 0x0000000906005986 */ /* 0x0003e2000c101516 */
[-C--:B------:R-:W-:Y:S02]  /*5ae0*/  LEA.HI.X.SX32 R3, R18, R21.reuse, 0x1, P1 ;  /* 0x0000001512037211 */ /* 0x080fe400008f0eff */
[----:B------:R-:W-:Y:S01]  /*5af0*/  ISETP.LT.AND P1, PT, R129, UR11, !P0 ;  /* 0x0000000b81007c0c */ /* 0x000fe2000c721270 */
[----:B------:R2:W-:Y:S01]  /*5b00*/  @P4 STG.E.U16 desc[UR22][R12.64], R8 ;  /* 0x000000080c004986 */ /* 0x0005e2000c101516 */
[----:B------:R-:W-:-:S02]  /*5b10*/  LEA.HI.X.SX32 R17, R17, R21, 0x1, P6 ;  /* 0x0000001511117211 */ /* 0x000fc400030f0eff */
[----:B------:R-:W-:Y:S01]  /*5b20*/  ISETP.LT.AND P0, PT, R127, UR11, !P0 ;  /* 0x0000000b7f007c0c */ /* 0x000fe2000c701270 */
[----:B------:R2:W-:Y:S01]  /*5b30*/  @P3 STG.E.U16 desc[UR22][R14.64], R10 ;  /* 0x0000000a0e003986 */ /* 0x0005e2000c101516 */
[C---:B------:R-:W-:Y:S02]  /*5b40*/  LEA R4, P6, R0.reuse, R19, 0x1 ;  /* 0x0000001300047211 */ /* 0x040fe400078c08ff */
[----:B-1----:R-:W-:Y:S02]  /*5b50*/  PRMT R7, R11, 0x7632, R7 ;  /* 0x000076320b077816 */ /* 0x002fe40000000007 */
[----:B------:R-:W-:Y:S02]  /*5b60*/  LEA.HI.X.SX32 R5, R0, R21, 0x1, P6 ;  /* 0x0000001500057211 */ /* 0x000fe400030f0eff */
[----:B------:R-:W-:-:S05]  /*5b70*/  PRMT R0, R10, 0x7632, R0 ;  /* 0x000076320a007816 */ /* 0x000fca0000000000 */
[----:B------:R2:W-:Y:S04]  /*5b80*/  @P2 STG.E.U16 desc[UR22][R2.64], R0 ;  /* 0x0000000002002986 */ /* 0x0005e8000c101516 */
[----:B------:R2:W-:Y:S04]  /*5b90*/  @P1 STG.E.U16 desc[UR22][R16.64], R11 ;  /* 0x0000000b10001986 */ /* 0x0005e8000c101516 */
[----:B------:R2:W-:Y:S01]  /*5ba0*/  @P0 STG.E.U16 desc[UR22][R4.64], R7 ;  /* 0x0000000704000986 */ /* 0x0005e2000c101516 */
[----:B------:R-:W-:Y:S06]  /*5bb0*/  BAR.SYNC.DEFER_BLOCKING 0x0 ;  /* 0x0000000000007b1d */ /* 0x000fec0000010000 */
[----:B------:R-:W-:Y:S05]  /*5bc0*/  BRA.U UP0, `(.L_x_13) ;  /* 0x00000001009c7547 */ /* 0x000fea000b800000 */
[----:B------:R-:W1:Y:S01]  /*5bd0*/  S2UR UR5, SR_CgaCtaId ;  /* 0x00000000000579c3 */ /* 0x000e620000008800 */
[----:B------:R-:W-:Y:S01]  /*5be0*/  NOP ;  /* 0x0000000000007918 */ /* 0x000fe20000000000 */
[----:B------:R-:W-:Y:S01]  /*5bf0*/  UMOV UR4, 0x50 ;  /* 0x0000005000047882 */ /* 0x000fe20000000000 */
[----:B--2---:R-:W-:Y:S02]  /*5c00*/  IMAD.U32 R0, RZ, RZ, UR12 ;  /* 0x0000000cff007e24 */ /* 0x004fe4000f8e00ff */
[----:B------:R-:W-:-:S03]  /*5c10*/  IMAD.MOV.U32 R3, RZ, RZ, 0x1 ;  /* 0x00000001ff037424 */ /* 0x000fc600078e00ff */
[----:B------:R-:W-:-:S04]  /*5c20*/  LOP3.LUT R0, R0, 0xffff, RZ, 0xc0, !PT ;  /* 0x0000ffff00007812 */ /* 0x000fc800078ec0ff */
[----:B------:R-:W-:-:S05]  /*5c30*/  SHF.R.U32.HI R0, RZ, 0x5, R0 ;  /* 0x00000005ff007819 */ /* 0x000fca0000011600 */
[----:B------:R-:W-:Y:S01]  /*5c40*/  VIADD R2, R0, 0x10 ;  /* 0x0000001000027836 */ /* 0x000fe20000000000 */
[----:B------:R-:W-:Y:S01]  /*5c50*/  SHF.L.U32 R0, R3, R0, RZ ;  /* 0x0000000003007219 */ /* 0x000fe200000006ff */
[----:B01----:R-:W-:-:S03]  /*5c60*/  ULEA UR6, UR5, UR4, 0x18 ;  /* 0x0000000405067291 */ /* 0x003fc6000f8ec0ff */
[----:B------:R-:W-:-:S04]  /*5c70*/  SHF.L.U32 R3, R3, R2, RZ ;  /* 0x0000000203037219 */ /* 0x000fc800000006ff */
[----:B------:R-:W-:Y:S02]  /*5c80*/  LOP3.LUT R0, R3, R0, RZ, 0xfc, !PT ;  /* 0x0000000003007212 */ /* 0x000fe400078efcff */
[----:B------:R-:W0:Y:S02]  /*5c90*/  LDS R5, [UR6] ;  /* 0x00000006ff057984 */ /* 0x000e240008000800 */
[C---:B------:R-:W-:Y:S02]  /*5ca0*/  LOP3.LUT R2, R0.reuse, 0xffff, RZ, 0xc0, !PT ;  /* 0x0000ffff00027812 */ /* 0x040fe400078ec0ff */
[----:B0-----:R-:W-:-:S04]  /*5cb0*/  LOP3.LUT R3, R0, 0xffff, R5, 0x80, !PT ;  /* 0x0000ffff00037812 */ /* 0x001fc800078e8005 */
[----:B------:R-:W-:-:S13]  /*5cc0*/  ISETP.NE.AND P0, PT, R3, R2, PT ;  /* 0x000000020300720c */ /* 0x000fda0003f05270 */
[----:B------:R-:W-:Y:S05]  /*5cd0*/  @P0 BRA `(.L_x_14) ;  /* 0x0000000000500947 */ /* 0x000fea0003800000 */
[----:B------:R-:W-:Y:S02]  /*5ce0*/  SHF.R.U32.HI R5, RZ, 0x10, R5 ;  /* 0x00000010ff057819 */ /* 0x000fe40000011605 */
[----:B------:R-:W-:-:S04]  /*5cf0*/  SHF.R.U32.HI R2, RZ, 0x10, R0 ;  /* 0x00000010ff027819 */ /* 0x000fc80000011600 */
[----:B------:R-:W-:-:S04]  /*5d00*/  LOP3.LUT R5, R5, R2, RZ, 0xc0, !PT ;  /* 0x0000000205057212 */ /* 0x000fc800078ec0ff */
[----:B------:R-:W-:-:S13]  /*5d10*/  ISETP.NE.AND P0, PT, R5, R2, PT ;  /* 0x000000020500720c */ /* 0x000fda0003f05270 */
[----:B------:R-:W-:Y:S05]  /*5d20*/  @P0 BRA `(.L_x_15) ;  /* 0x0000000000300947 */ /* 0x000fea0003800000 */
[----:B------:R-:W-:Y:S01]  /*5d30*/  R2UR UR4, R0 ;  /* 0x00000000000472ca */ /* 0x000fe200000e0000 */
[----:B------:R-:W-:Y:S01]  /*5d40*/  VOTEU.ANY UR5, UPT, PT ;  /* 0x0000000000057886 */ /* 0x000fe200038e0100 */
[----:B------:R-:W0:Y:S01]  /*5d50*/  S2R R0, SR_LANEID ;  /* 0x0000000000007919 */ /* 0x000e220000000000 */
[----:B------:R-:W-:-:S10]  /*5d60*/  UFLO.U32 UR5, UR5 ;  /* 0x00000005000572bd */ /* 0x000fd400080e0000 */
[----:B------:R-:W-:-:S06]  /*5d70*/  ULOP3.LUT UR4, URZ, UR4, URZ, 0x33, !UPT ;  /* 0x00000004ff047292 */ /* 0x000fcc000f8e33ff */
[----:B------:R-:W-:-:S04]  /*5d80*/  IMAD.U32 R2, RZ, RZ, UR4 ;  /* 0x00000004ff027e24 */ /* 0x000fc8000f8e00ff */
[----:B------:R-:W1:Y:S02]  /*5d90*/  REDUX UR7, R2 ;  /* 0x00000000020773c4 */ /* 0x000e640000000000 */
[----:B------:R3:W-:Y:S01]  /*5da0*/  UTCATOMSWS.AND URZ, UR4 ;  /* 0x0000000400ff79e3 */ /* 0x0007e20008000000 */
[----:B0-----:R-:W-:Y:S01]  /*5db0*/  ISETP.EQ.U32.AND P0, PT, R0, UR5, PT ;  /* 0x0000000500007c0c */ /* 0x001fe2000bf02070 */
[----:B-1----:R-:W-:-:S12]  /*5dc0*/  IMAD.U32 R0, RZ, RZ, UR7 ;  /* 0x00000007ff007e24 */ /* 0x002fd8000f8e00ff */
[----:B------:R3:W-:Y:S01]  /*5dd0*/  @P0 ATOMS.AND RZ, [UR6], R0 ;  /* 0x00000000ffff098c */ /* 0x0007e2000a800006 */
[----:B------:R-:W-:Y:S05]  /*5de0*/  BRA `(.L_x_13) ;  /* 0x0000000000147947 */ /* 0x000fea0003800000 */
.L_x_15:
[----:B------:R-:W-:-:S07]  /*5df0*/  MOV R2, 0x5e10 ;  /* 0x00005e1000027802 */ /* 0x000fce0000000f00 */
[----:B------:R-:W-:Y:S05]  /*5e00*/  CALL.REL.NOINC `($__internal_0_$__cuda_sm10x_tcgen05_guardrail_trap_col_being_dealloced_not_returned_by_alloc) ;  /* 0x00000000002c7944 */ /* 0x000fea0003c00000 */
[----:B------:R-:W-:Y:S05]  /*5e10*/  BRA `(.L_x_13) ;  /* 0x0000000000087947 */ /* 0x000fea0003800000 */
.L_x_14:
[----:B------:R-:W-:-:S07]  /*5e20*/  MOV R2, 0x5e40 ;  /* 0x00005e4000027802 */ /* 0x000fce0000000f00 */
[----:B------:R-:W-:Y:S05]  /*5e30*/  CALL.REL.NOINC `($__internal_2_$__cuda_sm10x_tcgen05_guardrail_trap_unallocated_columns_being_dealloced) ;  /* 0x0000000000387944 */ /* 0x000fea0003c00000 */
.L_x_13:
[----:B------:R-:W-:Y:S01]  /*5e40*/  NOP ;  /* 0x0000000000007918 */ /* 0x000fe20000000000 */
[----:B0--3--:R-:W-:Y:S05]  /*5e50*/  EXIT ;  /* 0x000000000000794d */ /* 0x009fea0003800000 */
.L_x_8:
[----:B------:R-:W0:Y:S02]  /*5e60*/  SYNCS.PHASECHK.TRANS64.TRYWAIT P6, [UR10], R131 ;  /* 0x00000083ff0075a7 */ /* 0x000e2400080c110a */
[----:B0-----:R-:W-:Y:S05]  /*5e70*/  @!P6 BRA `(.L_x_8) ;  /* 0xfffffffc00f8e947 */ /* 0x001fea000383ffff */
[----:B------:R-:W-:Y:S05]  /*5e80*/  BRA `(.L_x_16) ;  /* 0xffffffe000e07947 */ /* 0x000fea000383ffff */
.L_x_12:
[----:B------:R-:W1:Y:S02]  /*5e90*/  SYNCS.PHASECHK.TRANS64.TRYWAIT P0, [UR10], R2 ;  /* 0x00000002ff0075a7 */ /* 0x000e64000800110a */
[----:B-1----:R-:W-:Y:S05]  /*5ea0*/  @!P0 BRA `(.L_x_12) ;  /* 0xfffffffc00f88947 */ /* 0x002fea000383ffff */
[----:B------:R-:W-:Y:S05]  /*5eb0*/  BRA `(.L_x_11) ;  /* 0xfffffff4003c7947 */ /* 0x000fea000383ffff */
        .weak           $__internal_0_$__cuda_sm10x_tcgen05_guardrail_trap_col_being_dealloced_not_returned_by_alloc
        .type           $__internal_0_$__cuda_sm10x_tcgen05_guardrail_trap_col_being_dealloced_not_returned_by_alloc,@function
        .size           $__internal_0_$__cuda_sm10x_tcgen05_guardrail_trap_col_being_dealloced_not_returned_by_alloc,($__internal_1_$__cuda_sm10x_tcgen05_guardrail_trap_phase_invalid_during_alloc - $__internal_0_$__cuda_sm10x_tcgen05_guardrail_trap_col_being_dealloced_not_returned_by_alloc)
$__internal_0_$__cuda_sm10x_tcgen05_guardrail_trap_col_being_dealloced_not_returned_by_alloc:
[----:B------:R-:W-:Y:S05]  /*5ec0*/  BPT.TRAP 0x1 ;  /* 0x000000040000795c */ /* 0x000fea0000300000 */
[----:B------:R-:W-:-:S04]  /*5ed0*/  IMAD.MOV.U32 R3, RZ, RZ, 0x0 ;  /* 0x00000000ff037424 */ /* 0x000fc800078e00ff */
[----:B------:R-:W-:Y:S05]  /*5ee0*/  RET.REL.NODEC R2 `(matmul_kernel) ;  /* 0xffffffa002447950 */ /* 0x000fea0003c3ffff */
        .weak           $__internal_1_$__cuda_sm10x_tcgen05_guardrail_trap_phase_invalid_during_alloc
        .type           $__internal_1_$__cuda_sm10x_tcgen05_guardrail_trap_phase_invalid_during_alloc,@function
        .size           $__internal_1_$__cuda_sm10x_tcgen05_guardrail_trap_phase_invalid_during_alloc,($__internal_2_$__cuda_sm10x_tcgen05_guardrail_trap_unallocated_columns_being_dealloced - $__internal_1_$__cuda_sm10x_tcgen05_guardrail_trap_phase_invalid_during_alloc)
$__internal_1_$__cuda_sm10x_tcgen05_guardrail_trap_phase_invalid_during_alloc:
[----:B------:R-:W-:Y:S05]  /*5ef0*/  BPT.TRAP 0x1 ;  /* 0x000000040000795c */ /* 0x000fea0000300000 */
[----:B------:R-:W-:-:S04]  /*5f00*/  IMAD.MOV.U32 R3, RZ, RZ, 0x0 ;  /* 0x00000000ff037424 */ /* 0x000fc800078e00ff */
[----:B------:R-:W-:Y:S05]  /*5f10*/  RET.REL.NODEC R2 `(matmul_kernel) ;  /* 0xffffffa002387950 */ /* 0x000fea0003c3ffff */
        .weak           $__internal_2_$__cuda_sm10x_tcgen05_guardrail_trap_unallocated_columns_being_dealloced
        .type           $__internal_2_$__cuda_sm10x_tcgen05_guardrail_trap_unallocated_columns_being_dealloced,@function
        .size           $__internal_2_$__cuda_sm10x_tcgen05_guardrail_trap_unallocated_columns_being_dealloced,(.L_x_20 - $__internal_2_$__cuda_sm10x_tcgen05_guardrail_trap_unallocated_columns_being_dealloced)
$__internal_2_$__cuda_sm10x_tcgen05_guardrail_trap_unallocated_columns_being_dealloced:
[----:B------:R-:W-:Y:S05]  /*5f20*/  BPT.TRAP 0x1 ;  /* 0x000000040000795c */ /* 0x000fea0000300000 */
[----:B------:R-:W-:-:S04]  /*5f30*/  IMAD.MOV.U32 R3, RZ, RZ, 0x0 ;  /* 0x00000000ff037424 */ /* 0x000fc800078e00ff */
[----:B------:R-:W-:Y:S05]  /*5f40*/  RET.REL.NODEC R2 `(matmul_kernel) ;  /* 0xffffffa0022c7950 */ /* 0x000fea0003c3ffff */
.L_x_17:
[----:B------:R-:W-:-:S00]  /*5f50*/  BRA `(.L_x_17) ;  /* 0xfffffffc00fc7947 */ /* 0x000fc0000383ffff */
[----:B------:R-:W-:-:S00]  /*5f60*/  NOP ;  /* 0x0000000000007918 */ /* 0x000fc00000000000 */
        /* <DEDUP_REMOVED lines=9> */
.L_x_20:


//--------------------- .nv.shared.matmul_kernel  --------------------------
	.section	.nv.shared.matmul_kernel,"aw",@nobits
	.sectionflags	@""
	.align	16
	.zero		1024


//--------------------- .nv.shared.reserved.0     --------------------------
	.section	.nv.shared.reserved.0,"aw",@nobits
	.align	8
	.weak		__nv_reservedSMEM_offset_0_alias
	.size		__nv_reservedSMEM_offset_0_alias, 0, 64
	.other		__nv_reservedSMEM_offset_0_alias,@"STO_CUDA_RESERVED_SHARED STV_DEFAULT"
__nv_reservedSMEM_offset_0_alias:
	.zero		0
.nv.shared.reserved.0:
	.zero		64
	.weak		__nv_reservedSMEM_allocation_phase
	.type		__nv_reservedSMEM_allocation_phase,@object
	.size		__nv_reservedSMEM_allocation_phase,(.L_0 - __nv_reservedSMEM_allocation_phase)
__nv_reservedSMEM_allocation_phase:
	.zero		1
.L_0:
	.zero		7
	.weak		__nv_reservedSMEM_devtool_atexit_pc
	.type		__nv_reservedSMEM_devtool_atexit_pc,@object
	.size		__nv_reservedSMEM_devtool_atexit_pc,(__nv_reservedSMEM_allocation_mask - __nv_reservedSMEM_devtool_atexit_pc)
__nv_reservedSMEM_devtool_atexit_pc:
	.zero		8
	.weak		__nv_reservedSMEM_allocation_mask
	.type		__nv_reservedSMEM_allocation_mask,@object
	.size		__nv_reservedSMEM_allocation_mask,(.L_2 - __nv_reservedSMEM_allocation_mask)
__nv_reservedSMEM_allocation_mask:
	.zero		4
.L_2:


//--------------------- .nv.constant0.matmul_kernel --------------------------
	.section	.nv.constant0.matmul_kernel,"a",@progbits
	.sectionflags	@""
	.align	4
.nv.constant0.matmul_kernel:
	.zero		976


//--------------------- SYMBOLS --------------------------

	.type		.nv.reservedSmem.offset0,@object
	.size		.nv.reservedSmem.offset0,0x4
	.type		.nv.reservedSmem.cap,@object
	.size		.nv.reservedSmem.cap,0x4
